//
// Generated by NVIDIA NVVM Compiler
//
// Compiler Build ID: CL-36424714
// Cuda compilation tools, release 13.0, V13.0.88
// Based on NVVM 20.0.0
//

.version 9.0
.target sm_100
.address_size 64

	// .globl	_Z12setup_kernelP17curandStateXORWOW
.global .align 4 .b8 precalc_xorwow_matrix[102400];
.global .align 4 .b8 precalc_xorwow_offset_matrix[102400];
.global .align 4 .b8 mrg32k3aM1[2304];
.global .align 4 .b8 mrg32k3aM2[2304];
.global .align 4 .b8 mrg32k3aM1SubSeq[2016];
.global .align 4 .b8 mrg32k3aM2SubSeq[2016];
.global .align 4 .b8 mrg32k3aM1Seq[2304];
.global .align 4 .b8 mrg32k3aM2Seq[2304];
.const .align 8 .b8 __cr_lgamma_table[72];
// _ZZ11k_diffusionP17curandStateXORWOWPffffffffffffE9diffusion has been demoted

.visible .entry _Z12setup_kernelP17curandStateXORWOW(
	.param .u64 .ptr .align 1 _Z12setup_kernelP17curandStateXORWOW_param_0
)
{
	.reg .pred 	%p<24>;
	.reg .b32 	%r<406>;
	.reg .b64 	%rd<18>;

	ld.param.u64 	%rd8, [_Z12setup_kernelP17curandStateXORWOW_param_0];
	cvta.to.global.u64 	%rd9, %rd8;
	mov.u32 	%r182, %tid.x;
	mov.u32 	%r183, %ctaid.x;
	mov.u32 	%r184, %ntid.x;
	mad.lo.s32 	%r185, %r183, %r184, %r182;
	cvt.s64.s32 	%rd17, %r185;
	mul.wide.s32 	%rd10, %r185, 48;
	add.s64 	%rd2, %rd9, %rd10;
	mov.b32 	%r186, 1593684748;
	mov.b32 	%r187, 832094735;
	st.global.v2.u32 	[%rd2], {%r187, %r186};
	mov.b32 	%r188, -123459836;
	mov.b32 	%r189, 1111207954;
	st.global.v2.u32 	[%rd2+8], {%r189, %r188};
	mov.b32 	%r190, 1476011280;
	mov.b32 	%r191, -589760388;
	st.global.v2.u32 	[%rd2+16], {%r191, %r190};
	setp.eq.s32 	%p1, %r185, 0;
	@%p1 bra 	$L__BB0_42;
	mov.b32 	%r312, 0;
	mov.u64 	%rd12, precalc_xorwow_matrix;
$L__BB0_2:
	and.b64  	%rd4, %rd17, 3;
	setp.eq.s64 	%p2, %rd4, 0;
	@%p2 bra 	$L__BB0_41;
	mul.wide.u32 	%rd11, %r312, 3200;
	add.s64 	%rd5, %rd12, %rd11;
	cvt.u32.u64 	%r2, %rd4;
	mov.b32 	%r313, 0;
$L__BB0_4:
	mov.b32 	%r326, 0;
	mov.u32 	%r327, %r326;
	mov.u32 	%r328, %r326;
	mov.u32 	%r329, %r326;
	mov.u32 	%r330, %r326;
	mov.u32 	%r319, %r326;
$L__BB0_5:
	mul.wide.u32 	%rd13, %r319, 4;
	add.s64 	%rd14, %rd2, %rd13;
	ld.global.u32 	%r10, [%rd14+4];
	shl.b32 	%r11, %r319, 5;
	mov.b32 	%r325, 0;
$L__BB0_6:
	.pragma "nounroll";
	shr.u32 	%r196, %r10, %r325;
	and.b32  	%r197, %r196, 1;
	setp.eq.b32 	%p3, %r197, 1;
	not.pred 	%p4, %p3;
	add.s32 	%r198, %r11, %r325;
	mul.lo.s32 	%r199, %r198, 5;
	mul.wide.u32 	%rd15, %r199, 4;
	add.s64 	%rd6, %rd5, %rd15;
	@%p4 bra 	$L__BB0_8;
	ld.global.u32 	%r200, [%rd6];
	xor.b32  	%r330, %r330, %r200;
	ld.global.u32 	%r201, [%rd6+4];
	xor.b32  	%r329, %r329, %r201;
	ld.global.u32 	%r202, [%rd6+8];
	xor.b32  	%r328, %r328, %r202;
	ld.global.u32 	%r203, [%rd6+12];
	xor.b32  	%r327, %r327, %r203;
	ld.global.u32 	%r204, [%rd6+16];
	xor.b32  	%r326, %r326, %r204;
$L__BB0_8:
	and.b32  	%r206, %r196, 2;
	setp.eq.s32 	%p5, %r206, 0;
	@%p5 bra 	$L__BB0_10;
	ld.global.u32 	%r207, [%rd6+20];
	xor.b32  	%r330, %r330, %r207;
	ld.global.u32 	%r208, [%rd6+24];
	xor.b32  	%r329, %r329, %r208;
	ld.global.u32 	%r209, [%rd6+28];
	xor.b32  	%r328, %r328, %r209;
	ld.global.u32 	%r210, [%rd6+32];
	xor.b32  	%r327, %r327, %r210;
	ld.global.u32 	%r211, [%rd6+36];
	xor.b32  	%r326, %r326, %r211;
$L__BB0_10:
	and.b32  	%r213, %r196, 4;
	setp.eq.s32 	%p6, %r213, 0;
	@%p6 bra 	$L__BB0_12;
	ld.global.u32 	%r214, [%rd6+40];
	xor.b32  	%r330, %r330, %r214;
	ld.global.u32 	%r215, [%rd6+44];
	xor.b32  	%r329, %r329, %r215;
	ld.global.u32 	%r216, [%rd6+48];
	xor.b32  	%r328, %r328, %r216;
	ld.global.u32 	%r217, [%rd6+52];
	xor.b32  	%r327, %r327, %r217;
	ld.global.u32 	%r218, [%rd6+56];
	xor.b32  	%r326, %r326, %r218;
$L__BB0_12:
	and.b32  	%r220, %r196, 8;
	setp.eq.s32 	%p7, %r220, 0;
	@%p7 bra 	$L__BB0_14;
	ld.global.u32 	%r221, [%rd6+60];
	xor.b32  	%r330, %r330, %r221;
	ld.global.u32 	%r222, [%rd6+64];
	xor.b32  	%r329, %r329, %r222;
	ld.global.u32 	%r223, [%rd6+68];
	xor.b32  	%r328, %r328, %r223;
	ld.global.u32 	%r224, [%rd6+72];
	xor.b32  	%r327, %r327, %r224;
	ld.global.u32 	%r225, [%rd6+76];
	xor.b32  	%r326, %r326, %r225;
$L__BB0_14:
	and.b32  	%r227, %r196, 16;
	setp.eq.s32 	%p8, %r227, 0;
	@%p8 bra 	$L__BB0_16;
	ld.global.u32 	%r228, [%rd6+80];
	xor.b32  	%r330, %r330, %r228;
	ld.global.u32 	%r229, [%rd6+84];
	xor.b32  	%r329, %r329, %r229;
	ld.global.u32 	%r230, [%rd6+88];
	xor.b32  	%r328, %r328, %r230;
	ld.global.u32 	%r231, [%rd6+92];
	xor.b32  	%r327, %r327, %r231;
	ld.global.u32 	%r232, [%rd6+96];
	xor.b32  	%r326, %r326, %r232;
$L__BB0_16:
	and.b32  	%r234, %r196, 32;
	setp.eq.s32 	%p9, %r234, 0;
	@%p9 bra 	$L__BB0_18;
	ld.global.u32 	%r235, [%rd6+100];
	xor.b32  	%r330, %r330, %r235;
	ld.global.u32 	%r236, [%rd6+104];
	xor.b32  	%r329, %r329, %r236;
	ld.global.u32 	%r237, [%rd6+108];
	xor.b32  	%r328, %r328, %r237;
	ld.global.u32 	%r238, [%rd6+112];
	xor.b32  	%r327, %r327, %r238;
	ld.global.u32 	%r239, [%rd6+116];
	xor.b32  	%r326, %r326, %r239;
$L__BB0_18:
	and.b32  	%r241, %r196, 64;
	setp.eq.s32 	%p10, %r241, 0;
	@%p10 bra 	$L__BB0_20;
	ld.global.u32 	%r242, [%rd6+120];
	xor.b32  	%r330, %r330, %r242;
	ld.global.u32 	%r243, [%rd6+124];
	xor.b32  	%r329, %r329, %r243;
	ld.global.u32 	%r244, [%rd6+128];
	xor.b32  	%r328, %r328, %r244;
	ld.global.u32 	%r245, [%rd6+132];
	xor.b32  	%r327, %r327, %r245;
	ld.global.u32 	%r246, [%rd6+136];
	xor.b32  	%r326, %r326, %r246;
$L__BB0_20:
	and.b32  	%r248, %r196, 128;
	setp.eq.s32 	%p11, %r248, 0;
	@%p11 bra 	$L__BB0_22;
	ld.global.u32 	%r249, [%rd6+140];
	xor.b32  	%r330, %r330, %r249;
	ld.global.u32 	%r250, [%rd6+144];
	xor.b32  	%r329, %r329, %r250;
	ld.global.u32 	%r251, [%rd6+148];
	xor.b32  	%r328, %r328, %r251;
	ld.global.u32 	%r252, [%rd6+152];
	xor.b32  	%r327, %r327, %r252;
	ld.global.u32 	%r253, [%rd6+156];
	xor.b32  	%r326, %r326, %r253;
$L__BB0_22:
	and.b32  	%r255, %r196, 256;
	setp.eq.s32 	%p12, %r255, 0;
	@%p12 bra 	$L__BB0_24;
	ld.global.u32 	%r256, [%rd6+160];
	xor.b32  	%r330, %r330, %r256;
	ld.global.u32 	%r257, [%rd6+164];
	xor.b32  	%r329, %r329, %r257;
	ld.global.u32 	%r258, [%rd6+168];
	xor.b32  	%r328, %r328, %r258;
	ld.global.u32 	%r259, [%rd6+172];
	xor.b32  	%r327, %r327, %r259;
	ld.global.u32 	%r260, [%rd6+176];
	xor.b32  	%r326, %r326, %r260;
$L__BB0_24:
	and.b32  	%r262, %r196, 512;
	setp.eq.s32 	%p13, %r262, 0;
	@%p13 bra 	$L__BB0_26;
	ld.global.u32 	%r263, [%rd6+180];
	xor.b32  	%r330, %r330, %r263;
	ld.global.u32 	%r264, [%rd6+184];
	xor.b32  	%r329, %r329, %r264;
	ld.global.u32 	%r265, [%rd6+188];
	xor.b32  	%r328, %r328, %r265;
	ld.global.u32 	%r266, [%rd6+192];
	xor.b32  	%r327, %r327, %r266;
	ld.global.u32 	%r267, [%rd6+196];
	xor.b32  	%r326, %r326, %r267;
$L__BB0_26:
	and.b32  	%r269, %r196, 1024;
	setp.eq.s32 	%p14, %r269, 0;
	@%p14 bra 	$L__BB0_28;
	ld.global.u32 	%r270, [%rd6+200];
	xor.b32  	%r330, %r330, %r270;
	ld.global.u32 	%r271, [%rd6+204];
	xor.b32  	%r329, %r329, %r271;
	ld.global.u32 	%r272, [%rd6+208];
	xor.b32  	%r328, %r328, %r272;
	ld.global.u32 	%r273, [%rd6+212];
	xor.b32  	%r327, %r327, %r273;
	ld.global.u32 	%r274, [%rd6+216];
	xor.b32  	%r326, %r326, %r274;
$L__BB0_28:
	and.b32  	%r276, %r196, 2048;
	setp.eq.s32 	%p15, %r276, 0;
	@%p15 bra 	$L__BB0_30;
	ld.global.u32 	%r277, [%rd6+220];
	xor.b32  	%r330, %r330, %r277;
	ld.global.u32 	%r278, [%rd6+224];
	xor.b32  	%r329, %r329, %r278;
	ld.global.u32 	%r279, [%rd6+228];
	xor.b32  	%r328, %r328, %r279;
	ld.global.u32 	%r280, [%rd6+232];
	xor.b32  	%r327, %r327, %r280;
	ld.global.u32 	%r281, [%rd6+236];
	xor.b32  	%r326, %r326, %r281;
$L__BB0_30:
	and.b32  	%r283, %r196, 4096;
	setp.eq.s32 	%p16, %r283, 0;
	@%p16 bra 	$L__BB0_32;
	ld.global.u32 	%r284, [%rd6+240];
	xor.b32  	%r330, %r330, %r284;
	ld.global.u32 	%r285, [%rd6+244];
	xor.b32  	%r329, %r329, %r285;
	ld.global.u32 	%r286, [%rd6+248];
	xor.b32  	%r328, %r328, %r286;
	ld.global.u32 	%r287, [%rd6+252];
	xor.b32  	%r327, %r327, %r287;
	ld.global.u32 	%r288, [%rd6+256];
	xor.b32  	%r326, %r326, %r288;
$L__BB0_32:
	and.b32  	%r290, %r196, 8192;
	setp.eq.s32 	%p17, %r290, 0;
	@%p17 bra 	$L__BB0_34;
	ld.global.u32 	%r291, [%rd6+260];
	xor.b32  	%r330, %r330, %r291;
	ld.global.u32 	%r292, [%rd6+264];
	xor.b32  	%r329, %r329, %r292;
	ld.global.u32 	%r293, [%rd6+268];
	xor.b32  	%r328, %r328, %r293;
	ld.global.u32 	%r294, [%rd6+272];
	xor.b32  	%r327, %r327, %r294;
	ld.global.u32 	%r295, [%rd6+276];
	xor.b32  	%r326, %r326, %r295;
$L__BB0_34:
	and.b32  	%r297, %r196, 16384;
	setp.eq.s32 	%p18, %r297, 0;
	@%p18 bra 	$L__BB0_36;
	ld.global.u32 	%r298, [%rd6+280];
	xor.b32  	%r330, %r330, %r298;
	ld.global.u32 	%r299, [%rd6+284];
	xor.b32  	%r329, %r329, %r299;
	ld.global.u32 	%r300, [%rd6+288];
	xor.b32  	%r328, %r328, %r300;
	ld.global.u32 	%r301, [%rd6+292];
	xor.b32  	%r327, %r327, %r301;
	ld.global.u32 	%r302, [%rd6+296];
	xor.b32  	%r326, %r326, %r302;
$L__BB0_36:
	and.b32  	%r304, %r196, 32768;
	setp.eq.s32 	%p19, %r304, 0;
	@%p19 bra 	$L__BB0_38;
	ld.global.u32 	%r305, [%rd6+300];
	xor.b32  	%r330, %r330, %r305;
	ld.global.u32 	%r306, [%rd6+304];
	xor.b32  	%r329, %r329, %r306;
	ld.global.u32 	%r307, [%rd6+308];
	xor.b32  	%r328, %r328, %r307;
	ld.global.u32 	%r308, [%rd6+312];
	xor.b32  	%r327, %r327, %r308;
	ld.global.u32 	%r309, [%rd6+316];
	xor.b32  	%r326, %r326, %r309;
$L__BB0_38:
	add.s32 	%r325, %r325, 16;
	setp.ne.s32 	%p20, %r325, 32;
	@%p20 bra 	$L__BB0_6;
	mad.lo.s32 	%r310, %r319, -31, %r11;
	add.s32 	%r319, %r310, 1;
	setp.ne.s32 	%p21, %r319, 5;
	@%p21 bra 	$L__BB0_5;
	st.global.u32 	[%rd2+4], %r330;
	st.global.u32 	[%rd2+8], %r329;
	st.global.u32 	[%rd2+12], %r328;
	st.global.u32 	[%rd2+16], %r327;
	st.global.u32 	[%rd2+20], %r326;
	add.s32 	%r313, %r313, 1;
	setp.lt.u32 	%p22, %r313, %r2;
	@%p22 bra 	$L__BB0_4;
$L__BB0_41:
	shr.u64 	%rd7, %rd17, 2;
	add.s32 	%r312, %r312, 1;
	setp.gt.u64 	%p23, %rd17, 3;
	mov.u64 	%rd17, %rd7;
	@%p23 bra 	$L__BB0_2;
$L__BB0_42:
	mov.b32 	%r311, 0;
	st.global.v2.u32 	[%rd2+24], {%r311, %r311};
	st.global.u32 	[%rd2+32], %r311;
	mov.b64 	%rd16, 0;
	st.global.u64 	[%rd2+40], %rd16;
	ret;

}
	// .globl	_Z11k_diffusionP17curandStateXORWOWPffffffffffff
.visible .entry _Z11k_diffusionP17curandStateXORWOWPffffffffffff(
	.param .u64 .ptr .align 1 _Z11k_diffusionP17curandStateXORWOWPffffffffffff_param_0,
	.param .u64 .ptr .align 1 _Z11k_diffusionP17curandStateXORWOWPffffffffffff_param_1,
	.param .f32 _Z11k_diffusionP17curandStateXORWOWPffffffffffff_param_2,
	.param .f32 _Z11k_diffusionP17curandStateXORWOWPffffffffffff_param_3,
	.param .f32 _Z11k_diffusionP17curandStateXORWOWPffffffffffff_param_4,
	.param .f32 _Z11k_diffusionP17curandStateXORWOWPffffffffffff_param_5,
	.param .f32 _Z11k_diffusionP17curandStateXORWOWPffffffffffff_param_6,
	.param .f32 _Z11k_diffusionP17curandStateXORWOWPffffffffffff_param_7,
	.param .f32 _Z11k_diffusionP17curandStateXORWOWPffffffffffff_param_8,
	.param .f32 _Z11k_diffusionP17curandStateXORWOWPffffffffffff_param_9,
	.param .f32 _Z11k_diffusionP17curandStateXORWOWPffffffffffff_param_10,
	.param .f32 _Z11k_diffusionP17curandStateXORWOWPffffffffffff_param_11,
	.param .f32 _Z11k_diffusionP17curandStateXORWOWPffffffffffff_param_12
)
{
	.reg .pred 	%p<33>;
	.reg .b32 	%r<207>;
	.reg .b32 	%f<241>;
	.reg .b64 	%rd<11>;
	// demoted variable
	.shared .align 4 .b8 _ZZ11k_diffusionP17curandStateXORWOWPffffffffffffE9diffusion[128];
	ld.param.f32 	%f55, [_Z11k_diffusionP17curandStateXORWOWPffffffffffff_param_2];
	ld.param.f32 	%f56, [_Z11k_diffusionP17curandStateXORWOWPffffffffffff_param_3];
	ld.param.f32 	%f57, [_Z11k_diffusionP17curandStateXORWOWPffffffffffff_param_4];
	ld.param.f32 	%f58, [_Z11k_diffusionP17curandStateXORWOWPffffffffffff_param_5];
	ld.param.f32 	%f59, [_Z11k_diffusionP17curandStateXORWOWPffffffffffff_param_6];
	ld.param.f32 	%f60, [_Z11k_diffusionP17curandStateXORWOWPffffffffffff_param_7];
	ld.param.f32 	%f61, [_Z11k_diffusionP17curandStateXORWOWPffffffffffff_param_8];
	ld.param.f32 	%f62, [_Z11k_diffusionP17curandStateXORWOWPffffffffffff_param_9];
	ld.param.f32 	%f63, [_Z11k_diffusionP17curandStateXORWOWPffffffffffff_param_10];
	ld.param.f32 	%f64, [_Z11k_diffusionP17curandStateXORWOWPffffffffffff_param_11];
	ld.param.f32 	%f65, [_Z11k_diffusionP17curandStateXORWOWPffffffffffff_param_12];
	mov.u32 	%r1, %tid.x;
	mov.u32 	%r2, %ctaid.x;
	mov.u32 	%r206, %ntid.x;
	mad.lo.s32 	%r166, %r2, %r206, %r1;
	mov.b32 	%r72, 0;
	st.shared.u32 	[_ZZ11k_diffusionP17curandStateXORWOWPffffffffffffE9diffusion], %r72;
	mov.u32 	%r73, _ZZ11k_diffusionP17curandStateXORWOWPffffffffffffE9diffusion;
	st.shared.u32 	[_ZZ11k_diffusionP17curandStateXORWOWPffffffffffffE9diffusion+4], %r72;
	st.shared.u32 	[_ZZ11k_diffusionP17curandStateXORWOWPffffffffffffE9diffusion+8], %r72;
	st.shared.u32 	[_ZZ11k_diffusionP17curandStateXORWOWPffffffffffffE9diffusion+12], %r72;
	st.shared.u32 	[_ZZ11k_diffusionP17curandStateXORWOWPffffffffffffE9diffusion+16], %r72;
	st.shared.u32 	[_ZZ11k_diffusionP17curandStateXORWOWPffffffffffffE9diffusion+20], %r72;
	st.shared.u32 	[_ZZ11k_diffusionP17curandStateXORWOWPffffffffffffE9diffusion+24], %r72;
	st.shared.u32 	[_ZZ11k_diffusionP17curandStateXORWOWPffffffffffffE9diffusion+28], %r72;
	st.shared.u32 	[_ZZ11k_diffusionP17curandStateXORWOWPffffffffffffE9diffusion+32], %r72;
	st.shared.u32 	[_ZZ11k_diffusionP17curandStateXORWOWPffffffffffffE9diffusion+36], %r72;
	st.shared.u32 	[_ZZ11k_diffusionP17curandStateXORWOWPffffffffffffE9diffusion+40], %r72;
	st.shared.u32 	[_ZZ11k_diffusionP17curandStateXORWOWPffffffffffffE9diffusion+44], %r72;
	st.shared.u32 	[_ZZ11k_diffusionP17curandStateXORWOWPffffffffffffE9diffusion+48], %r72;
	st.shared.u32 	[_ZZ11k_diffusionP17curandStateXORWOWPffffffffffffE9diffusion+52], %r72;
	st.shared.u32 	[_ZZ11k_diffusionP17curandStateXORWOWPffffffffffffE9diffusion+56], %r72;
	st.shared.u32 	[_ZZ11k_diffusionP17curandStateXORWOWPffffffffffffE9diffusion+60], %r72;
	st.shared.u32 	[_ZZ11k_diffusionP17curandStateXORWOWPffffffffffffE9diffusion+64], %r72;
	st.shared.u32 	[_ZZ11k_diffusionP17curandStateXORWOWPffffffffffffE9diffusion+68], %r72;
	st.shared.u32 	[_ZZ11k_diffusionP17curandStateXORWOWPffffffffffffE9diffusion+72], %r72;
	st.shared.u32 	[_ZZ11k_diffusionP17curandStateXORWOWPffffffffffffE9diffusion+76], %r72;
	st.shared.u32 	[_ZZ11k_diffusionP17curandStateXORWOWPffffffffffffE9diffusion+80], %r72;
	st.shared.u32 	[_ZZ11k_diffusionP17curandStateXORWOWPffffffffffffE9diffusion+84], %r72;
	st.shared.u32 	[_ZZ11k_diffusionP17curandStateXORWOWPffffffffffffE9diffusion+88], %r72;
	st.shared.u32 	[_ZZ11k_diffusionP17curandStateXORWOWPffffffffffffE9diffusion+92], %r72;
	st.shared.u32 	[_ZZ11k_diffusionP17curandStateXORWOWPffffffffffffE9diffusion+96], %r72;
	st.shared.u32 	[_ZZ11k_diffusionP17curandStateXORWOWPffffffffffffE9diffusion+100], %r72;
	st.shared.u32 	[_ZZ11k_diffusionP17curandStateXORWOWPffffffffffffE9diffusion+104], %r72;
	st.shared.u32 	[_ZZ11k_diffusionP17curandStateXORWOWPffffffffffffE9diffusion+108], %r72;
	st.shared.u32 	[_ZZ11k_diffusionP17curandStateXORWOWPffffffffffffE9diffusion+112], %r72;
	st.shared.u32 	[_ZZ11k_diffusionP17curandStateXORWOWPffffffffffffE9diffusion+116], %r72;
	st.shared.u32 	[_ZZ11k_diffusionP17curandStateXORWOWPffffffffffffE9diffusion+120], %r72;
	st.shared.u32 	[_ZZ11k_diffusionP17curandStateXORWOWPffffffffffffE9diffusion+124], %r72;
	setp.gt.s32 	%p1, %r166, 1023;
	shl.b32 	%r74, %r1, 2;
	add.s32 	%r5, %r73, %r74;
	@%p1 bra 	$L__BB1_25;
	setp.leu.f32 	%p2, %f56, 0f00000000;
	div.rn.f32 	%f1, %f63, 0fBDB07BA4;
	mov.u32 	%r75, %nctaid.x;
	mul.lo.s32 	%r6, %r206, %r75;
	ld.shared.f32 	%f240, [%r5];
	@%p2 bra 	$L__BB1_22;
	mul.f32 	%f3, %f62, 0f422573EA;
	mul.f32 	%f4, %f62, 0f3E307BA4;
	div.rn.f32 	%f5, %f1, %f62;
	mul.f32 	%f6, %f61, 0fC0000000;
	neg.f32 	%f7, %f59;
	neg.f32 	%f8, %f58;
	neg.f32 	%f9, %f57;
$L__BB1_3:
	ld.param.u64 	%rd9, [_Z11k_diffusionP17curandStateXORWOWPffffffffffff_param_0];
	cvta.to.global.u64 	%rd3, %rd9;
	mul.wide.s32 	%rd4, %r166, 48;
	add.s64 	%rd5, %rd3, %rd4;
	ld.global.v2.u32 	{%r183, %r184}, [%rd5];
	ld.global.v2.u32 	{%r185, %r170}, [%rd5+8];
	ld.global.v2.u32 	{%r171, %r172}, [%rd5+16];
	ld.global.u32 	%r189, [%rd5+24];
	ld.global.f32 	%f223, [%rd5+32];
	mov.f32 	%f225, 0f00000000;
	mov.f32 	%f238, %f225;
	mov.f32 	%f237, %f225;
	mov.f32 	%f236, %f225;
	mov.u32 	%r188, %r172;
	mov.u32 	%r187, %r171;
	mov.u32 	%r186, %r170;
$L__BB1_4:
	setp.eq.s32 	%p4, %r189, 1;
	mov.b32 	%r189, 0;
	mov.f32 	%f224, %f223;
	@%p4 bra 	$L__BB1_6;
	shr.u32 	%r78, %r184, 2;
	xor.b32  	%r79, %r78, %r184;
	shl.b32 	%r80, %r172, 4;
	shl.b32 	%r81, %r79, 1;
	xor.b32  	%r82, %r80, %r81;
	xor.b32  	%r83, %r82, %r172;
	xor.b32  	%r187, %r83, %r79;
	add.s32 	%r84, %r183, %r187;
	add.s32 	%r85, %r84, 362437;
	shr.u32 	%r86, %r185, 2;
	xor.b32  	%r87, %r86, %r185;
	shl.b32 	%r88, %r187, 4;
	shl.b32 	%r89, %r87, 1;
	xor.b32  	%r90, %r89, %r88;
	xor.b32  	%r91, %r90, %r87;
	xor.b32  	%r188, %r91, %r187;
	add.s32 	%r183, %r183, 724874;
	add.s32 	%r92, %r188, %r183;
	cvt.rn.f32.u32 	%f69, %r85;
	fma.rn.f32 	%f70, %f69, 0f2F800000, 0f2F000000;
	cvt.rn.f32.u32 	%f71, %r92;
	fma.rn.f32 	%f72, %f71, 0f30C90FDB, 0f30490FDB;
	setp.lt.f32 	%p5, %f70, 0f00800000;
	mul.f32 	%f73, %f70, 0f4B000000;
	selp.f32 	%f74, %f73, %f70, %p5;
	selp.f32 	%f75, 0fC1B80000, 0f00000000, %p5;
	mov.b32 	%r93, %f74;
	add.s32 	%r94, %r93, -1059760811;
	and.b32  	%r95, %r94, -8388608;
	sub.s32 	%r96, %r93, %r95;
	mov.b32 	%f76, %r96;
	cvt.rn.f32.s32 	%f77, %r95;
	fma.rn.f32 	%f78, %f77, 0f34000000, %f75;
	add.f32 	%f79, %f76, 0fBF800000;
	fma.rn.f32 	%f80, %f79, 0fBE055027, 0f3E1039F6;
	fma.rn.f32 	%f81, %f80, %f79, 0fBDF8CDCC;
	fma.rn.f32 	%f82, %f81, %f79, 0f3E0F2955;
	fma.rn.f32 	%f83, %f82, %f79, 0fBE2AD8B9;
	fma.rn.f32 	%f84, %f83, %f79, 0f3E4CED0B;
	fma.rn.f32 	%f85, %f84, %f79, 0fBE7FFF22;
	fma.rn.f32 	%f86, %f85, %f79, 0f3EAAAA78;
	fma.rn.f32 	%f87, %f86, %f79, 0fBF000000;
	mul.f32 	%f88, %f79, %f87;
	fma.rn.f32 	%f89, %f88, %f79, %f79;
	fma.rn.f32 	%f90, %f78, 0f3F317218, %f89;
	setp.gt.u32 	%p6, %r93, 2139095039;
	fma.rn.f32 	%f91, %f74, 0f7F800000, 0f7F800000;
	selp.f32 	%f92, %f91, %f90, %p6;
	setp.eq.f32 	%p7, %f74, 0f00000000;
	mul.f32 	%f93, %f92, 0fC0000000;
	selp.f32 	%f94, 0f7F800000, %f93, %p7;
	sqrt.rn.f32 	%f95, %f94;
	sin.approx.f32 	%f96, %f72;
	cos.approx.f32 	%f97, %f72;
	mul.f32 	%f224, %f95, %f96;
	mul.f32 	%f223, %f95, %f97;
	mov.b32 	%r189, 1;
	mov.u32 	%r186, %r172;
	mov.u32 	%r185, %r171;
	mov.u32 	%r184, %r170;
$L__BB1_6:
	mul.f32 	%f98, %f55, %f224;
	setp.gt.f32 	%p8, %f225, 0f00000000;
	selp.f32 	%f25, %f216, %f98, %p8;
	mov.b32 	%r203, 1;
	mov.b32 	%r181, 0;
$L__BB1_7:
	setp.eq.s32 	%p9, %r189, 1;
	mov.b32 	%r189, 0;
	mov.u32 	%r191, %r188;
	mov.u32 	%r192, %r187;
	mov.u32 	%r193, %r186;
	mov.f32 	%f232, %f223;
	@%p9 bra 	$L__BB1_9;
	shr.u32 	%r101, %r184, 2;
	xor.b32  	%r102, %r101, %r184;
	shl.b32 	%r103, %r188, 4;
	shl.b32 	%r104, %r102, 1;
	xor.b32  	%r105, %r103, %r104;
	xor.b32  	%r106, %r105, %r188;
	xor.b32  	%r192, %r106, %r102;
	add.s32 	%r107, %r183, %r192;
	add.s32 	%r108, %r107, 362437;
	shr.u32 	%r109, %r185, 2;
	xor.b32  	%r110, %r109, %r185;
	shl.b32 	%r111, %r192, 4;
	shl.b32 	%r112, %r110, 1;
	xor.b32  	%r113, %r112, %r111;
	xor.b32  	%r114, %r113, %r110;
	xor.b32  	%r191, %r114, %r192;
	add.s32 	%r183, %r183, 724874;
	add.s32 	%r115, %r191, %r183;
	cvt.rn.f32.u32 	%f99, %r108;
	fma.rn.f32 	%f100, %f99, 0f2F800000, 0f2F000000;
	cvt.rn.f32.u32 	%f101, %r115;
	fma.rn.f32 	%f102, %f101, 0f30C90FDB, 0f30490FDB;
	setp.lt.f32 	%p10, %f100, 0f00800000;
	mul.f32 	%f103, %f100, 0f4B000000;
	selp.f32 	%f104, %f103, %f100, %p10;
	selp.f32 	%f105, 0fC1B80000, 0f00000000, %p10;
	mov.b32 	%r116, %f104;
	add.s32 	%r117, %r116, -1059760811;
	and.b32  	%r118, %r117, -8388608;
	sub.s32 	%r119, %r116, %r118;
	mov.b32 	%f106, %r119;
	cvt.rn.f32.s32 	%f107, %r118;
	fma.rn.f32 	%f108, %f107, 0f34000000, %f105;
	add.f32 	%f109, %f106, 0fBF800000;
	fma.rn.f32 	%f110, %f109, 0fBE055027, 0f3E1039F6;
	fma.rn.f32 	%f111, %f110, %f109, 0fBDF8CDCC;
	fma.rn.f32 	%f112, %f111, %f109, 0f3E0F2955;
	fma.rn.f32 	%f113, %f112, %f109, 0fBE2AD8B9;
	fma.rn.f32 	%f114, %f113, %f109, 0f3E4CED0B;
	fma.rn.f32 	%f115, %f114, %f109, 0fBE7FFF22;
	fma.rn.f32 	%f116, %f115, %f109, 0f3EAAAA78;
	fma.rn.f32 	%f117, %f116, %f109, 0fBF000000;
	mul.f32 	%f118, %f109, %f117;
	fma.rn.f32 	%f119, %f118, %f109, %f109;
	fma.rn.f32 	%f120, %f108, 0f3F317218, %f119;
	setp.gt.u32 	%p11, %r116, 2139095039;
	fma.rn.f32 	%f121, %f104, 0f7F800000, 0f7F800000;
	selp.f32 	%f122, %f121, %f120, %p11;
	setp.eq.f32 	%p12, %f104, 0f00000000;
	mul.f32 	%f123, %f122, 0fC0000000;
	selp.f32 	%f124, 0f7F800000, %f123, %p12;
	sqrt.rn.f32 	%f125, %f124;
	sin.approx.f32 	%f126, %f102;
	cos.approx.f32 	%f127, %f102;
	mul.f32 	%f232, %f125, %f126;
	mul.f32 	%f223, %f125, %f127;
	mov.b32 	%r189, 1;
	mov.u32 	%r193, %r188;
	mov.u32 	%r185, %r187;
	mov.u32 	%r184, %r186;
$L__BB1_9:
	mul.f32 	%f216, %f55, %f232;
	shr.u32 	%r121, %r184, 2;
	xor.b32  	%r122, %r121, %r184;
	shl.b32 	%r123, %r191, 4;
	shl.b32 	%r124, %r122, 1;
	xor.b32  	%r125, %r123, %r124;
	xor.b32  	%r126, %r125, %r191;
	xor.b32  	%r51, %r126, %r122;
	add.s32 	%r127, %r183, %r51;
	add.s32 	%r128, %r127, 362437;
	cvt.rn.f32.u32 	%f129, %r128;
	fma.rn.f32 	%f130, %f129, 0f2F800000, 0f2F000000;
	mul.f32 	%f131, %f130, 0f40400000;
	cvt.rzi.s32.f32 	%r120, %f131;
	mov.f32 	%f233, 0f00000000;
	setp.eq.s32 	%p13, %r120, 0;
	@%p13 bra 	$L__BB1_12;
	setp.ne.s32 	%p14, %r120, 1;
	mov.f32 	%f233, %f57;
	@%p14 bra 	$L__BB1_11;
	bra.uni 	$L__BB1_12;
$L__BB1_11:
	mov.f32 	%f233, %f9;
$L__BB1_12:
	shr.u32 	%r130, %r185, 2;
	xor.b32  	%r131, %r130, %r185;
	shl.b32 	%r132, %r51, 4;
	shl.b32 	%r133, %r131, 1;
	xor.b32  	%r134, %r133, %r132;
	xor.b32  	%r135, %r134, %r131;
	xor.b32  	%r186, %r135, %r51;
	add.s32 	%r136, %r183, %r186;
	add.s32 	%r137, %r136, 724874;
	cvt.rn.f32.u32 	%f133, %r137;
	fma.rn.f32 	%f134, %f133, 0f2F800000, 0f2F000000;
	mul.f32 	%f135, %f134, 0f40400000;
	cvt.rzi.s32.f32 	%r138, %f135;
	setp.eq.f32 	%p15, %f229, 0f00000000;
	setp.eq.s32 	%p16, %r138, 1;
	selp.f32 	%f136, %f58, %f8, %p16;
	selp.f32 	%f38, 0f00000000, %f136, %p15;
	shr.u32 	%r139, %r193, 2;
	xor.b32  	%r140, %r139, %r193;
	shl.b32 	%r141, %r186, 4;
	shl.b32 	%r142, %r140, 1;
	xor.b32  	%r143, %r142, %r141;
	xor.b32  	%r144, %r143, %r140;
	xor.b32  	%r187, %r144, %r186;
	add.s32 	%r54, %r183, 1087311;
	add.s32 	%r145, %r187, %r54;
	cvt.rn.f32.u32 	%f137, %r145;
	fma.rn.f32 	%f138, %f137, 0f2F800000, 0f2F000000;
	mul.f32 	%f139, %f138, 0f40400000;
	cvt.rzi.s32.f32 	%r129, %f139;
	mov.f32 	%f234, 0f00000000;
	setp.eq.s32 	%p17, %r129, 0;
	@%p17 bra 	$L__BB1_15;
	setp.ne.s32 	%p18, %r129, 1;
	mov.f32 	%f234, %f59;
	@%p18 bra 	$L__BB1_14;
	bra.uni 	$L__BB1_15;
$L__BB1_14:
	mov.f32 	%f234, %f7;
$L__BB1_15:
	mul.f32 	%f140, %f233, %f233;
	fma.rn.f32 	%f141, %f38, %f38, %f140;
	fma.rn.f32 	%f142, %f234, %f234, %f141;
	sqrt.rn.f32 	%f40, %f142;
	setp.eq.f32 	%p19, %f40, 0f00000000;
	@%p19 bra 	$L__BB1_18;
	mul.f32 	%f143, %f6, %f40;
	fma.rn.f32 	%f144, %f143, 0f3BBB989D, 0f3F000000;
	cvt.sat.f32.f32 	%f145, %f144;
	mov.f32 	%f146, 0f4B400001;
	mov.f32 	%f147, 0f437C0000;
	fma.rm.f32 	%f148, %f145, %f147, %f146;
	add.f32 	%f149, %f148, 0fCB40007F;
	neg.f32 	%f150, %f149;
	fma.rn.f32 	%f151, %f143, 0f3FB8AA3B, %f150;
	fma.rn.f32 	%f152, %f143, 0f32A57060, %f151;
	mov.b32 	%r147, %f148;
	shl.b32 	%r148, %r147, 23;
	mov.b32 	%f153, %r148;
	ex2.approx.ftz.f32 	%f154, %f152;
	mul.f32 	%f155, %f154, %f153;
	mul.f32 	%f156, %f60, %f155;
	sub.f32 	%f157, %f25, %f216;
	mul.f32 	%f158, %f156, %f156;
	mul.f32 	%f159, %f64, %f158;
	sqrt.rn.f32 	%f160, %f62;
	div.rn.f32 	%f161, %f159, %f160;
	div.rn.f32 	%f162, %f157, %f4;
	sub.f32 	%f163, %f5, %f162;
	mul.f32 	%f164, %f157, %f157;
	div.rn.f32 	%f165, %f164, %f3;
	sub.f32 	%f166, %f163, %f165;
	fma.rn.f32 	%f167, %f166, 0f3BBB989D, 0f3F000000;
	cvt.sat.f32.f32 	%f168, %f167;
	fma.rm.f32 	%f169, %f168, %f147, %f146;
	add.f32 	%f170, %f169, 0fCB40007F;
	neg.f32 	%f171, %f170;
	fma.rn.f32 	%f172, %f166, 0f3FB8AA3B, %f171;
	fma.rn.f32 	%f173, %f166, 0f32A57060, %f172;
	mov.b32 	%r149, %f169;
	shl.b32 	%r150, %r149, 23;
	mov.b32 	%f174, %r150;
	ex2.approx.ftz.f32 	%f175, %f173;
	mul.f32 	%f176, %f175, %f174;
	mul.f32 	%f177, %f176, %f161;
	shr.u32 	%r151, %r192, 2;
	xor.b32  	%r152, %r151, %r192;
	shl.b32 	%r153, %r187, 4;
	shl.b32 	%r154, %r152, 1;
	xor.b32  	%r155, %r154, %r153;
	xor.b32  	%r156, %r155, %r152;
	xor.b32  	%r188, %r156, %r187;
	add.s32 	%r183, %r183, 1449748;
	add.s32 	%r157, %r188, %r183;
	cvt.rn.f32.u32 	%f178, %r157;
	fma.rn.f32 	%f229, %f178, 0f2F800000, 0f2F000000;
	setp.lt.f32 	%p20, %f229, 0f00800000;
	mul.f32 	%f179, %f229, 0f4B000000;
	selp.f32 	%f180, %f179, %f229, %p20;
	selp.f32 	%f181, 0fC1B80000, 0f00000000, %p20;
	mov.b32 	%r158, %f180;
	add.s32 	%r159, %r158, -1059760811;
	and.b32  	%r160, %r159, -8388608;
	sub.s32 	%r161, %r158, %r160;
	mov.b32 	%f182, %r161;
	cvt.rn.f32.s32 	%f183, %r160;
	fma.rn.f32 	%f184, %f183, 0f34000000, %f181;
	add.f32 	%f185, %f182, 0fBF800000;
	fma.rn.f32 	%f186, %f185, 0fBE055027, 0f3E1039F6;
	fma.rn.f32 	%f187, %f186, %f185, 0fBDF8CDCC;
	fma.rn.f32 	%f188, %f187, %f185, 0f3E0F2955;
	fma.rn.f32 	%f189, %f188, %f185, 0fBE2AD8B9;
	fma.rn.f32 	%f190, %f189, %f185, 0f3E4CED0B;
	fma.rn.f32 	%f191, %f190, %f185, 0fBE7FFF22;
	fma.rn.f32 	%f192, %f191, %f185, 0f3EAAAA78;
	fma.rn.f32 	%f193, %f192, %f185, 0fBF000000;
	mul.f32 	%f194, %f185, %f193;
	fma.rn.f32 	%f195, %f194, %f185, %f185;
	fma.rn.f32 	%f196, %f184, 0f3F317218, %f195;
	setp.gt.u32 	%p21, %r158, 2139095039;
	fma.rn.f32 	%f197, %f180, 0f7F800000, 0f7F800000;
	selp.f32 	%f198, %f197, %f196, %p21;
	setp.eq.f32 	%p22, %f180, 0f00000000;
	neg.f32 	%f199, %f198;
	selp.f32 	%f200, 0f7F800000, %f199, %p22;
	mul.f32 	%f201, %f56, %f200;
	div.rn.f32 	%f202, %f200, %f177;
	setp.geu.f32 	%p23, %f202, %f201;
	mov.b32 	%r203, 0;
	mov.u32 	%r185, %r51;
	mov.u32 	%r184, %r191;
	mov.u32 	%r204, %r181;
	@%p23 bra 	$L__BB1_19;
	add.f32 	%f236, %f236, %f233;
	add.f32 	%f237, %f237, %f38;
	add.f32 	%f238, %f238, %f234;
	mov.b32 	%r204, 18;
	mov.b32 	%r203, 1;
	bra.uni 	$L__BB1_19;
$L__BB1_18:
	add.s32 	%r204, %r181, -1;
	mov.u32 	%r188, %r187;
	mov.u32 	%r187, %r186;
	mov.u32 	%r186, %r51;
	mov.u32 	%r185, %r191;
	mov.u32 	%r184, %r192;
	mov.u32 	%r183, %r54;
$L__BB1_19:
	add.f32 	%f225, %f65, %f225;
	add.s32 	%r181, %r204, 1;
	setp.lt.s32 	%p24, %r204, 17;
	@%p24 bra 	$L__BB1_7;
	setp.ne.s32 	%p25, %r203, 0;
	setp.gt.f32 	%p26, %f56, %f225;
	and.pred  	%p27, %p25, %p26;
	mov.u32 	%r170, %r186;
	mov.u32 	%r171, %r187;
	mov.u32 	%r172, %r188;
	@%p27 bra 	$L__BB1_4;
	mul.f32 	%f203, %f237, %f237;
	fma.rn.f32 	%f204, %f236, %f236, %f203;
	fma.rn.f32 	%f205, %f238, %f238, %f204;
	sqrt.rn.f32 	%f206, %f205;
	mul.f32 	%f207, %f206, %f206;
	div.rn.f32 	%f208, %f207, %f56;
	add.f32 	%f240, %f240, %f208;
	add.s32 	%r166, %r166, %r6;
	setp.lt.s32 	%p28, %r166, 1024;
	@%p28 bra 	$L__BB1_3;
	bra.uni 	$L__BB1_24;
$L__BB1_22:
	mov.f32 	%f66, 0f00000000;
	div.rn.f32 	%f51, %f66, %f56;
$L__BB1_23:
	add.f32 	%f240, %f240, %f51;
	add.s32 	%r166, %r166, %r6;
	setp.lt.s32 	%p3, %r166, 1024;
	@%p3 bra 	$L__BB1_23;
$L__BB1_24:
	st.shared.f32 	[%r5], %f240;
$L__BB1_25:
	bar.sync 	0;
	setp.lt.u32 	%p29, %r206, 2;
	@%p29 bra 	$L__BB1_29;
$L__BB1_26:
	shr.u32 	%r71, %r206, 1;
	setp.ge.u32 	%p30, %r1, %r71;
	@%p30 bra 	$L__BB1_28;
	shl.b32 	%r164, %r71, 2;
	add.s32 	%r165, %r5, %r164;
	ld.shared.f32 	%f209, [%r165];
	ld.shared.f32 	%f210, [%r5];
	add.f32 	%f211, %f209, %f210;
	st.shared.f32 	[%r5], %f211;
$L__BB1_28:
	bar.sync 	0;
	setp.gt.u32 	%p31, %r206, 3;
	mov.u32 	%r206, %r71;
	@%p31 bra 	$L__BB1_26;
$L__BB1_29:
	setp.ne.s32 	%p32, %r1, 0;
	@%p32 bra 	$L__BB1_31;
	ld.param.u64 	%rd10, [_Z11k_diffusionP17curandStateXORWOWPffffffffffff_param_1];
	ld.shared.f32 	%f212, [_ZZ11k_diffusionP17curandStateXORWOWPffffffffffffE9diffusion];
	cvta.to.global.u64 	%rd6, %rd10;
	mul.wide.u32 	%rd7, %r2, 4;
	add.s64 	%rd8, %rd6, %rd7;
	st.global.f32 	[%rd8], %f212;
$L__BB1_31:
	ret;

}


// ===== COMPILED SASS (sm_100) =====

	.target	sm_100

	.elftype	@"ET_EXEC"


//--------------------- .note.nv.tkinfo           --------------------------
	.section	.note.nv.tkinfo,"",@"SHT_NOTE"
	.sectionflags	@"SHF_NOTE_NV_TKINFO"
	.tkinfo
        /*0018*/ 	.word	0x00000002
        /*0030*/ 	.string	""
        /*0030*/ 	.string	"ptxas"
        /*0030*/ 	.string	"Cuda compilation tools, release 13.0, V13.0.88"
        /*0030*/ 	.string	"Build cuda_13.0.r13.0/compiler.36424714_0"
        /*0030*/ 	.string	"-arch sm_100 -m 64 "



//--------------------- .note.nv.cuinfo           --------------------------
	.section	.note.nv.cuinfo,"",@"SHT_NOTE"
	.sectionflags	@"SHF_NOTE_NV_CUINFO"
        /*0018*/ 	.short	0x0002
        /*001a*/ 	.short	0x0064
        /*001c*/ 	.short	0x0082
	.zero		2


//--------------------- .nv.info                  --------------------------
	.section	.nv.info,"",@"SHT_CUDA_INFO"
	.align	4


	//----- nvinfo : EIATTR_REGCOUNT
	.align		4
        /*0000*/ 	.byte	0x04, 0x2f
        /*0002*/ 	.short	(.L_10 - .L_9)
	.align		4
.L_9:
        /*0004*/ 	.word	index@(_Z12setup_kernelP17curandStateXORWOW)
        /*0008*/ 	.word	0x0000001f


	//----- nvinfo : EIATTR_FRAME_SIZE
	.align		4
.L_10:
        /*000c*/ 	.byte	0x04, 0x11
        /*000e*/ 	.short	(.L_12 - .L_11)
	.align		4
.L_11:
        /*0010*/ 	.word	index@(_Z12setup_kernelP17curandStateXORWOW)
        /*0014*/ 	.word	0x00000000


	//----- nvinfo : EIATTR_REGCOUNT
	.align		4
.L_12:
        /*0018*/ 	.byte	0x04, 0x2f
        /*001a*/ 	.short	(.L_14 - .L_13)
	.align		4
.L_13:
        /*001c*/ 	.word	index@(_Z11k_diffusionP17curandStateXORWOWPffffffffffff)
        /*0020*/ 	.word	0x00000030


	//----- nvinfo : EIATTR_FRAME_SIZE
	.align		4
.L_14:
        /*0024*/ 	.byte	0x04, 0x11
        /*0026*/ 	.short	(.L_16 - .L_15)
	.align		4
.L_15:
        /*0028*/ 	.word	index@($__internal_1_$__cuda_sm3x_div_rn_noftz_f32_slowpath)
        /*002c*/ 	.word	0x00000000


	//----- nvinfo : EIATTR_FRAME_SIZE
	.align		4
.L_16:
        /*0030*/ 	.byte	0x04, 0x11
        /*0032*/ 	.short	(.L_18 - .L_17)
	.align		4
.L_17:
        /*0034*/ 	.word	index@($__internal_0_$__cuda_sm20_sqrt_rn_f32_slowpath)
        /*0038*/ 	.word	0x00000000


	//----- nvinfo : EIATTR_FRAME_SIZE
	.align		4
.L_18:
        /*003c*/ 	.byte	0x04, 0x11
        /*003e*/ 	.short	(.L_20 - .L_19)
	.align		4
.L_19:
        /*0040*/ 	.word	index@(_Z11k_diffusionP17curandStateXORWOWPffffffffffff)
        /*0044*/ 	.word	0x00000000


	//----- nvinfo : EIATTR_MIN_STACK_SIZE
	.align		4
.L_20:
        /*0048*/ 	.byte	0x04, 0x12
        /*004a*/ 	.short	(.L_22 - .L_21)
	.align		4
.L_21:
        /*004c*/ 	.word	index@(_Z11k_diffusionP17curandStateXORWOWPffffffffffff)
        /*0050*/ 	.word	0x00000000


	//----- nvinfo : EIATTR_MIN_STACK_SIZE
	.align		4
.L_22:
        /*0054*/ 	.byte	0x04, 0x12
        /*0056*/ 	.short	(.L_24 - .L_23)
	.align		4
.L_23:
        /*0058*/ 	.word	index@(_Z12setup_kernelP17curandStateXORWOW)
        /*005c*/ 	.word	0x00000000
.L_24:


//--------------------- .nv.compat                --------------------------
	.section	.nv.compat,"",@"SHT_CUDA_COMPAT_INFO"
	.align	4
        /*0000*/ 	.byte	0x02, 0x09, 0x00, 0x00, 0x02, 0x02, 0x01, 0x00, 0x02, 0x05, 0x05, 0x00, 0x03, 0x07, 0x01, 0x01
        /*0010*/ 	.byte	0x02, 0x03, 0x00, 0x00, 0x02, 0x06, 0x01, 0x00, 0x04, 0x0b, 0x08, 0x00, 0x01, 0x00, 0x00, 0x00
        /*0020*/ 	.byte	0x00, 0x00, 0x00, 0x00


//--------------------- .nv.info._Z11k_diffusionP17curandStateXORWOWPffffffffffff --------------------------
	.section	.nv.info._Z11k_diffusionP17curandStateXORWOWPffffffffffff,"",@"SHT_CUDA_INFO"
	.sectionflags	@""
	.align	4


	//----- nvinfo : EIATTR_CUDA_API_VERSION
	.align		4
        /*0000*/ 	.byte	0x04, 0x37
        /*0002*/ 	.short	(.L_26 - .L_25)
.L_25:
        /*0004*/ 	.word	0x00000082


	//----- nvinfo : EIATTR_KPARAM_INFO
	.align		4
.L_26:
        /*0008*/ 	.byte	0x04, 0x17
        /*000a*/ 	.short	(.L_28 - .L_27)
.L_27:
        /*000c*/ 	.word	0x00000000
        /*0010*/ 	.short	0x000c
        /*0012*/ 	.short	0x0038
        /*0014*/ 	.byte	0x00, 0xf0, 0x11, 0x00


	//----- nvinfo : EIATTR_KPARAM_INFO
	.align		4
.L_28:
        /*0018*/ 	.byte	0x04, 0x17
        /*001a*/ 	.short	(.L_30 - .L_29)
.L_29:
        /*001c*/ 	.word	0x00000000
        /*0020*/ 	.short	0x000b
        /*0022*/ 	.short	0x0034
        /*0024*/ 	.byte	0x00, 0xf0, 0x11, 0x00


	//----- nvinfo : EIATTR_KPARAM_INFO
	.align		4
.L_30:
        /*0028*/ 	.byte	0x04, 0x17
        /*002a*/ 	.short	(.L_32 - .L_31)
.L_31:
        /*002c*/ 	.word	0x00000000
        /*0030*/ 	.short	0x000a
        /*0032*/ 	.short	0x0030
        /*0034*/ 	.byte	0x00, 0xf0, 0x11, 0x00


	//----- nvinfo : EIATTR_KPARAM_INFO
	.align		4
.L_32:
        /*0038*/ 	.byte	0x04, 0x17
        /*003a*/ 	.short	(.L_34 - .L_33)
.L_33:
        /*003c*/ 	.word	0x00000000
        /*0040*/ 	.short	0x0009
        /*0042*/ 	.short	0x002c
        /*0044*/ 	.byte	0x00, 0xf0, 0x11, 0x00


	//----- nvinfo : EIATTR_KPARAM_INFO
	.align		4
.L_34:
        /*0048*/ 	.byte	0x04, 0x17
        /*004a*/ 	.short	(.L_36 - .L_35)
.L_35:
        /*004c*/ 	.word	0x00000000
        /*0050*/ 	.short	0x0008
        /*0052*/ 	.short	0x0028
        /*0054*/ 	.byte	0x00, 0xf0, 0x11, 0x00


	//----- nvinfo : EIATTR_KPARAM_INFO
	.align		4
.L_36:
        /*0058*/ 	.byte	0x04, 0x17
        /*005a*/ 	.short	(.L_38 - .L_37)
.L_37:
        /*005c*/ 	.word	0x00000000
        /*0060*/ 	.short	0x0007
        /*0062*/ 	.short	0x0024
        /*0064*/ 	.byte	0x00, 0xf0, 0x11, 0x00


	//----- nvinfo : EIATTR_KPARAM_INFO
	.align		4
.L_38:
        /*0068*/ 	.byte	0x04, 0x17
        /*006a*/ 	.short	(.L_40 - .L_39)
.L_39:
        /*006c*/ 	.word	0x00000000
        /*0070*/ 	.short	0x0006
        /*0072*/ 	.short	0x0020
        /*0074*/ 	.byte	0x00, 0xf0, 0x11, 0x00


	//----- nvinfo : EIATTR_KPARAM_INFO
	.align		4
.L_40:
        /*0078*/ 	.byte	0x04, 0x17
        /*007a*/ 	.short	(.L_42 - .L_41)
.L_41:
        /*007c*/ 	.word	0x00000000
        /*0080*/ 	.short	0x0005
        /*0082*/ 	.short	0x001c
        /*0084*/ 	.byte	0x00, 0xf0, 0x11, 0x00


	//----- nvinfo : EIATTR_KPARAM_INFO
	.align		4
.L_42:
        /*0088*/ 	.byte	0x04, 0x17
        /*008a*/ 	.short	(.L_44 - .L_43)
.L_43:
        /*008c*/ 	.word	0x00000000
        /*0090*/ 	.short	0x0004
        /*0092*/ 	.short	0x0018
        /*0094*/ 	.byte	0x00, 0xf0, 0x11, 0x00


	//----- nvinfo : EIATTR_KPARAM_INFO
	.align		4
.L_44:
        /*0098*/ 	.byte	0x04, 0x17
        /*009a*/ 	.short	(.L_46 - .L_45)
.L_45:
        /*009c*/ 	.word	0x00000000
        /*00a0*/ 	.short	0x0003
        /*00a2*/ 	.short	0x0014
        /*00a4*/ 	.byte	0x00, 0xf0, 0x11, 0x00


	//----- nvinfo : EIATTR_KPARAM_INFO
	.align		4
.L_46:
        /*00a8*/ 	.byte	0x04, 0x17
        /*00aa*/ 	.short	(.L_48 - .L_47)
.L_47:
        /*00ac*/ 	.word	0x00000000
        /*00b0*/ 	.short	0x0002
        /*00b2*/ 	.short	0x0010
        /*00b4*/ 	.byte	0x00, 0xf0, 0x11, 0x00


	//----- nvinfo : EIATTR_KPARAM_INFO
	.align		4
.L_48:
        /*00b8*/ 	.byte	0x04, 0x17
        /*00ba*/ 	.short	(.L_50 - .L_49)
.L_49:
        /*00bc*/ 	.word	0x00000000
        /*00c0*/ 	.short	0x0001
        /*00c2*/ 	.short	0x0008
        /*00c4*/ 	.byte	0x00, 0xf5, 0x21, 0x00


	//----- nvinfo : EIATTR_KPARAM_INFO
	.align		4
.L_50:
        /*00c8*/ 	.byte	0x04, 0x17
        /*00ca*/ 	.short	(.L_52 - .L_51)
.L_51:
        /*00cc*/ 	.word	0x00000000
        /*00d0*/ 	.short	0x0000
        /*00d2*/ 	.short	0x0000
        /*00d4*/ 	.byte	0x00, 0xf5, 0x21, 0x00


	//----- nvinfo : EIATTR_SPARSE_MMA_MASK
	.align		4
.L_52:
        /*00d8*/ 	.byte	0x03, 0x50
        /*00da*/ 	.short	0x0000


	//----- nvinfo : EIATTR_MAXREG_COUNT
	.align		4
        /*00dc*/ 	.byte	0x03, 0x1b
        /*00de*/ 	.short	0x00ff


	//----- nvinfo : EIATTR_NUM_BARRIERS
	.align		4
        /*00e0*/ 	.byte	0x02, 0x4c
        /*00e2*/ 	.byte	0x01
	.zero		1


	//----- nvinfo : EIATTR_MERCURY_ISA_VERSION
	.align		4
        /*00e4*/ 	.byte	0x03, 0x5f
        /*00e6*/ 	.short	0x0101


	//----- nvinfo : EIATTR_VRC_CTA_INIT_COUNT
	.align		4
        /*00e8*/ 	.byte	0x02, 0x4a
	.zero		1
	.zero		1


	//----- nvinfo : EIATTR_EXIT_INSTR_OFFSETS
	.align		4
        /*00ec*/ 	.byte	0x04, 0x1c
        /*00ee*/ 	.short	(.L_54 - .L_53)


	//   ....[0]....
.L_53:
        /*00f0*/ 	.word	0x00002430


	//   ....[1]....
        /*00f4*/ 	.word	0x000024b0


	//----- nvinfo : EIATTR_CRS_STACK_SIZE
	.align		4
.L_54:
        /*00f8*/ 	.byte	0x04, 0x1e
        /*00fa*/ 	.short	(.L_56 - .L_55)
.L_55:
        /*00fc*/ 	.word	0x00000000


	//----- nvinfo : EIATTR_CBANK_PARAM_SIZE
	.align		4
.L_56:
        /*0100*/ 	.byte	0x03, 0x19
        /*0102*/ 	.short	0x003c


	//----- nvinfo : EIATTR_PARAM_CBANK
	.align		4
        /*0104*/ 	.byte	0x04, 0x0a
        /*0106*/ 	.short	(.L_58 - .L_57)
	.align		4
.L_57:
        /*0108*/ 	.word	index@(.nv.constant0._Z11k_diffusionP17curandStateXORWOWPffffffffffff)
        /*010c*/ 	.short	0x0380
        /*010e*/ 	.short	0x003c


	//----- nvinfo : EIATTR_SW_WAR
	.align		4
.L_58:
        /*0110*/ 	.byte	0x04, 0x36
        /*0112*/ 	.short	(.L_60 - .L_59)
.L_59:
        /*0114*/ 	.word	0x00000008
.L_60:


//--------------------- .nv.info._Z12setup_kernelP17curandStateXORWOW --------------------------
	.section	.nv.info._Z12setup_kernelP17curandStateXORWOW,"",@"SHT_CUDA_INFO"
	.sectionflags	@""
	.align	4


	//----- nvinfo : EIATTR_CUDA_API_VERSION
	.align		4
        /*0000*/ 	.byte	0x04, 0x37
        /*0002*/ 	.short	(.L_62 - .L_61)
.L_61:
        /*0004*/ 	.word	0x00000082


	//----- nvinfo : EIATTR_KPARAM_INFO
	.align		4
.L_62:
        /*0008*/ 	.byte	0x04, 0x17
        /*000a*/ 	.short	(.L_64 - .L_63)
.L_63:
        /*000c*/ 	.word	0x00000000
        /*0010*/ 	.short	0x0000
        /*0012*/ 	.short	0x0000
        /*0014*/ 	.byte	0x00, 0xf5, 0x21, 0x00


	//----- nvinfo : EIATTR_SPARSE_MMA_MASK
	.align		4
.L_64:
        /*0018*/ 	.byte	0x03, 0x50
        /*001a*/ 	.short	0x0000


	//----- nvinfo : EIATTR_MAXREG_COUNT
	.align		4
        /*001c*/ 	.byte	0x03, 0x1b
        /*001e*/ 	.short	0x00ff


	//----- nvinfo : EIATTR_MERCURY_ISA_VERSION
	.align		4
        /*0020*/ 	.byte	0x03, 0x5f
        /*0022*/ 	.short	0x0101


	//----- nvinfo : EIATTR_VRC_CTA_INIT_COUNT
	.align		4
        /*0024*/ 	.byte	0x02, 0x4a
	.zero		1
	.zero		1


	//----- nvinfo : EIATTR_EXIT_INSTR_OFFSETS
	.align		4
        /*0028*/ 	.byte	0x04, 0x1c
        /*002a*/ 	.short	(.L_66 - .L_65)


	//   ....[0]....
.L_65:
        /*002c*/ 	.word	0x00000e80


	//----- nvinfo : EIATTR_CRS_STACK_SIZE
	.align		4
.L_66:
        /*0030*/ 	.byte	0x04, 0x1e
        /*0032*/ 	.short	(.L_68 - .L_67)
.L_67:
        /*0034*/ 	.word	0x00000000


	//----- nvinfo : EIATTR_CBANK_PARAM_SIZE
	.align		4
.L_68:
        /*0038*/ 	.byte	0x03, 0x19
        /*003a*/ 	.short	0x0008


	//----- nvinfo : EIATTR_PARAM_CBANK
	.align		4
        /*003c*/ 	.byte	0x04, 0x0a
        /*003e*/ 	.short	(.L_70 - .L_69)
	.align		4
.L_69:
        /*0040*/ 	.word	index@(.nv.constant0._Z12setup_kernelP17curandStateXORWOW)
        /*0044*/ 	.short	0x0380
        /*0046*/ 	.short	0x0008


	//----- nvinfo : EIATTR_SW_WAR
	.align		4
.L_70:
        /*0048*/ 	.byte	0x04, 0x36
        /*004a*/ 	.short	(.L_72 - .L_71)
.L_71:
        /*004c*/ 	.word	0x00000008
.L_72:


//--------------------- .nv.callgraph             --------------------------
	.section	.nv.callgraph,"",@"SHT_CUDA_CALLGRAPH"
	.align	4
	.sectionentsize	8
	.align		4
        /*0000*/ 	.word	0x00000000
	.align		4
        /*0004*/ 	.word	0xffffffff
	.align		4
        /*0008*/ 	.word	0x00000000
	.align		4
        /*000c*/ 	.word	0xfffffffe
	.align		4
        /*0010*/ 	.word	0x00000000
	.align		4
        /*0014*/ 	.word	0xfffffffd
	.align		4
        /*0018*/ 	.word	0x00000000
	.align		4
        /*001c*/ 	.word	0xfffffffc


//--------------------- .nv.constant4             --------------------------
	.section	.nv.constant4,"a",@progbits
	.align	8
	.align		8
.nv.constant4:
        /*0000*/ 	.dword	precalc_xorwow_matrix
	.align		8
        /*0008*/ 	.dword	precalc_xorwow_offset_matrix
	.align		8
        /*0010*/ 	.dword	mrg32k3aM1
	.align		8
        /*0018*/ 	.dword	mrg32k3aM2
	.align		8
        /*0020*/ 	.dword	mrg32k3aM1SubSeq
	.align		8
        /*0028*/ 	.dword	mrg32k3aM2SubSeq
	.align		8
        /*0030*/ 	.dword	mrg32k3aM1Seq
	.align		8
        /*0038*/ 	.dword	mrg32k3aM2Seq


//--------------------- .nv.constant3             --------------------------
	.section	.nv.constant3,"a",@progbits
	.align	8
.nv.constant3:
	.type		__cr_lgamma_table,@object
	.size		__cr_lgamma_table,(.L_8 - __cr_lgamma_table)
__cr_lgamma_table:
        /*0000*/ 	.byte	0x00, 0x00, 0x00, 0x00, 0x00, 0x00, 0x00, 0x00, 0x00, 0x00, 0x00, 0x00, 0x00, 0x00, 0x00, 0x00
        /*0010*/ 	.byte	0xef, 0x39, 0xfa, 0xfe, 0x42, 0x2e, 0xe6, 0x3f, 0x02, 0x20, 0x2a, 0xfa, 0x0b, 0xab, 0xfc, 0x3f
        /*0020*/ 	.byte	0xf9, 0x2c, 0x92, 0x7c, 0xa7, 0x6c, 0x09, 0x40, 0xc9, 0x79, 0x44, 0x3c, 0x64, 0x26, 0x13, 0x40
        /*0030*/ 	.byte	0xca, 0x01, 0xcf, 0x3a, 0x27, 0x51, 0x1a, 0x40, 0x30, 0xcc, 0x2d, 0xf3, 0xe1, 0x0c, 0x21, 0x40
        /*0040*/ 	.byte	0x0d, 0xb7, 0xfc, 0x82, 0x8e, 0x35, 0x25, 0x40
.L_8:


//--------------------- .text._Z11k_diffusionP17curandStateXORWOWPffffffffffff --------------------------
	.section	.text._Z11k_diffusionP17curandStateXORWOWPffffffffffff,"ax",@progbits
	.align	128
        .global         _Z11k_diffusionP17curandStateXORWOWPffffffffffff
        .type           _Z11k_diffusionP17curandStateXORWOWPffffffffffff,@function
        .size           _Z11k_diffusionP17curandStateXORWOWPffffffffffff,(.L_x_76 - _Z11k_diffusionP17curandStateXORWOWPffffffffffff)
        .other          _Z11k_diffusionP17curandStateXORWOWPffffffffffff,@"STO_CUDA_ENTRY STV_DEFAULT"
_Z11k_diffusionP17curandStateXORWOWPffffffffffff:
.text._Z11k_diffusionP17curandStateXORWOWPffffffffffff:
[----:B------:R-:W-:Y:S08]  /*0000*/  LDC R1, c[0x0][0x37c] ;  /* 0x0000df00ff017b82 */ /* 0x000ff00000000800 */
[----:B------:R-:W0:Y:S01]  /*0010*/  S2UR UR5, SR_CgaCtaId ;  /* 0x00000000000579c3 */ /* 0x000e220000008800 */
[----:B------:R-:W1:Y:S01]  /*0020*/  S2R R13, SR_TID.X ;  /* 0x00000000000d7919 */ /* 0x000e620000002100 */
[----:B------:R-:W-:Y:S01]  /*0030*/  UMOV UR4, 0x400 ;  /* 0x0000040000047882 */ /* 0x000fe20000000000 */
[----:B------:R-:W2:Y:S01]  /*0040*/  LDCU.64 UR6, c[0x0][0x358] ;  /* 0x00006b00ff0677ac */ /* 0x000ea20008000a00 */
[----:B------:R-:W-:Y:S01]  /*0050*/  BSSY.RECONVERGENT B1, `(.L_x_0) ;  /* 0x000022e000017945 */ /* 0x000fe20003800200 */
[----:B------:R-:W3:Y:S01]  /*0060*/  S2R R12, SR_CTAID.X ;  /* 0x00000000000c7919 */ /* 0x000ee20000002500 */
[----:B0-----:R-:W-:Y:S01]  /*0070*/  ULEA UR4, UR5, UR4, 0x18 ;  /* 0x0000000405047291 */ /* 0x001fe2000f8ec0ff */
[----:B------:R-:W3:Y:S08]  /*0080*/  LDCU UR5, c[0x0][0x360] ;  /* 0x00006c00ff0577ac */ /* 0x000ef00008000800 */
[----:B------:R-:W-:Y:S01]  /*0090*/  STS.128 [UR4], RZ ;  /* 0x000000ffff007988 */ /* 0x000fe20008000c04 */
[----:B-1----:R-:W-:-:S03]  /*00a0*/  LEA R10, R13, UR4, 0x2 ;  /* 0x000000040d0a7c11 */ /* 0x002fc6000f8e10ff */
[----:B------:R-:W-:Y:S04]  /*00b0*/  STS.128 [UR4+0x10], RZ ;  /* 0x000010ffff007988 */ /* 0x000fe80008000c04 */
[----:B------:R-:W-:Y:S01]  /*00c0*/  STS.128 [UR4+0x20], RZ ;  /* 0x000020ffff007988 */ /* 0x000fe20008000c04 */
[----:B---3--:R-:W-:-:S03]  /*00d0*/  IMAD R17, R12, UR5, R13 ;  /* 0x000000050c117c24 */ /* 0x008fc6000f8e020d */
[----:B------:R-:W-:Y:S01]  /*00e0*/  STS.128 [UR4+0x30], RZ ;  /* 0x000030ffff007988 */ /* 0x000fe20008000c04 */
[----:B------:R-:W-:Y:S02]  /*00f0*/  MOV R11, UR5 ;  /* 0x00000005000b7c02 */ /* 0x000fe40008000f00 */
[----:B------:R-:W-:Y:S01]  /*0100*/  ISETP.GT.AND P0, PT, R17, 0x3ff, PT ;  /* 0x000003ff1100780c */ /* 0x000fe20003f04270 */
[----:B------:R-:W-:Y:S04]  /*0110*/  STS.128 [UR4+0x40], RZ ;  /* 0x000040ffff007988 */ /* 0x000fe80008000c04 */
[----:B------:R-:W-:Y:S04]  /*0120*/  STS.128 [UR4+0x50], RZ ;  /* 0x000050ffff007988 */ /* 0x000fe80008000c04 */
[----:B------:R-:W-:Y:S04]  /*0130*/  STS.128 [UR4+0x60], RZ ;  /* 0x000060ffff007988 */ /* 0x000fe80008000c04 */
[----:B------:R-:W-:Y:S01]  /*0140*/  STS.128 [UR4+0x70], RZ ;  /* 0x000070ffff007988 */ /* 0x000fe20008000c04 */
[----:B--2---:R-:W-:Y:S05]  /*0150*/  @P0 BRA `(.L_x_1) ;  /* 0x0000002000740947 */ /* 0x004fea0003800000 */
[----:B------:R-:W0:Y:S01]  /*0160*/  LDC R4, c[0x0][0x3b0] ;  /* 0x0000ec00ff047b82 */ /* 0x000e220000000800 */
[----:B------:R-:W-:Y:S01]  /*0170*/  HFMA2 R0, -RZ, RZ, 1.421875, 62592 ;  /* 0x3db07ba4ff007431 */ /* 0x000fe200000001ff */
[----:B------:R-:W1:Y:S01]  /*0180*/  LDCU UR4, c[0x0][0x394] ;  /* 0x00007280ff0477ac */ /* 0x000e620008000800 */
[----:B------:R-:W-:-:S04]  /*0190*/  IMAD.MOV.U32 R3, RZ, RZ, 0x4139ac1c ;  /* 0x4139ac1cff037424 */ /* 0x000fc800078e00ff */
[----:B------:R-:W-:-:S04]  /*01a0*/  FFMA R0, -R3, R0, 1 ;  /* 0x3f80000003007423 */ /* 0x000fc80000000100 */
[----:B------:R-:W-:Y:S01]  /*01b0*/  FFMA R0, R0, -R3, -11.604518890380859375 ;  /* 0xc139ac1c00007423 */ /* 0x000fe20000000803 */
[----:B-1----:R-:W-:Y:S01]  /*01c0*/  FSETP.LT.AND P2, PT, RZ, UR4, PT ;  /* 0x00000004ff007c0b */ /* 0x002fe2000bf41000 */
[----:B0-----:R-:W0:Y:S02]  /*01d0*/  FCHK P0, R4, -0.086173325777053833008 ;  /* 0xbdb07ba404007902 */ /* 0x001e240000000000 */
[----:B------:R-:W-:-:S04]  /*01e0*/  FFMA R3, R0, R4, RZ ;  /* 0x0000000400037223 */ /* 0x000fc800000000ff */
[----:B------:R-:W-:-:S04]  /*01f0*/  FFMA R2, R3, 0.086173325777053833008, R4 ;  /* 0x3db07ba403027823 */ /* 0x000fc80000000004 */
[----:B------:R-:W-:Y:S01]  /*0200*/  FFMA R3, R0, R2, R3 ;  /* 0x0000000200037223 */ /* 0x000fe20000000003 */
[----:B0-----:R-:W-:Y:S06]  /*0210*/  @!P0 BRA `(.L_x_2) ;  /* 0x0000000000188947 */ /* 0x001fec0003800000 */
[----:B------:R-:W0:Y:S01]  /*0220*/  LDCU UR4, c[0x0][0x3b0] ;  /* 0x00007600ff0477ac */ /* 0x000e220008000800 */
[----:B------:R-:W-:Y:S01]  /*0230*/  IMAD.MOV.U32 R2, RZ, RZ, -0x424f845c ;  /* 0xbdb07ba4ff027424 */ /* 0x000fe200078e00ff */
[----:B------:R-:W-:Y:S02]  /*0240*/  MOV R32, 0x270 ;  /* 0x0000027000207802 */ /* 0x000fe40000000f00 */
[----:B0-----:R-:W-:-:S07]  /*0250*/  MOV R3, UR4 ;  /* 0x0000000400037c02 */ /* 0x001fce0008000f00 */
[----:B------:R-:W-:Y:S05]  /*0260*/  CALL.REL.NOINC `($__internal_1_$__cuda_sm3x_div_rn_noftz_f32_slowpath) ;  /* 0x0000002000ec7944 */ /* 0x000fea0003c00000 */
[----:B------:R-:W-:-:S07]  /*0270*/  IMAD.MOV.U32 R3, RZ, RZ, R7 ;  /* 0x000000ffff037224 */ /* 0x000fce00078e0007 */
.L_x_2:
[----:B------:R0:W1:Y:S01]  /*0280*/  LDS R15, [R10] ;  /* 0x000000000a0f7984 */ /* 0x0000620000000800 */
[----:B------:R-:W2:Y:S01]  /*0290*/  LDCU UR4, c[0x0][0x370] ;  /* 0x00006e00ff0477ac */ /* 0x000ea20008000800 */
[----:B------:R-:W-:Y:S01]  /*02a0*/  BSSY.RECONVERGENT B0, `(.L_x_3) ;  /* 0x0000207000007945 */ /* 0x000fe20003800200 */
[----:B--2---:R-:W-:-:S03]  /*02b0*/  IMAD R14, R11, UR4, RZ ;  /* 0x000000040b0e7c24 */ /* 0x004fc6000f8e02ff */
[----:B0-----:R-:W-:Y:S05]  /*02c0*/  @!P2 BRA `(.L_x_4) ;  /* 0x0000001c00c4a947 */ /* 0x001fea0003800000 */
[----:B------:R-:W0:Y:S01]  /*02d0*/  LDC R2, c[0x0][0x3ac] ;  /* 0x0000eb00ff027b82 */ /* 0x000e220000000800 */
[----:B------:R-:W-:Y:S01]  /*02e0*/  BSSY.RECONVERGENT B2, `(.L_x_5) ;  /* 0x000000e000027945 */ /* 0x000fe20003800200 */
[----:B0-----:R-:W0:Y:S08]  /*02f0*/  MUFU.RCP R0, R2 ;  /* 0x0000000200007308 */ /* 0x001e300000001000 */
[----:B------:R-:W2:Y:S01]  /*0300*/  FCHK P0, R3, R2 ;  /* 0x0000000203007302 */ /* 0x000ea20000000000 */
[----:B0-----:R-:W-:-:S04]  /*0310*/  FFMA R5, R0, -R2, 1 ;  /* 0x3f80000000057423 */ /* 0x001fc80000000802 */
[----:B------:R-:W-:-:S04]  /*0320*/  FFMA R0, R0, R5, R0 ;  /* 0x0000000500007223 */ /* 0x000fc80000000000 */
[----:B------:R-:W-:-:S04]  /*0330*/  FFMA R20, R0, R3, RZ ;  /* 0x0000000300147223 */ /* 0x000fc800000000ff */
[----:B------:R-:W-:-:S04]  /*0340*/  FFMA R5, R20, -R2, R3 ;  /* 0x8000000214057223 */ /* 0x000fc80000000003 */
[----:B------:R-:W-:Y:S01]  /*0350*/  FFMA R20, R0, R5, R20 ;  /* 0x0000000500147223 */ /* 0x000fe20000000014 */
[----:B--2---:R-:W-:Y:S06]  /*0360*/  @!P0 BRA `(.L_x_6) ;  /* 0x0000000000148947 */ /* 0x004fec0003800000 */
[----:B------:R-:W0:Y:S01]  /*0370*/  LDCU UR4, c[0x0][0x3ac] ;  /* 0x00007580ff0477ac */ /* 0x000e220008000800 */
[----:B------:R-:W-:Y:S02]  /*0380*/  MOV R32, 0x3b0 ;  /* 0x000003b000207802 */ /* 0x000fe40000000f00 */
[----:B0-----:R-:W-:-:S07]  /*0390*/  MOV R2, UR4 ;  /* 0x0000000400027c02 */ /* 0x001fce0008000f00 */
[----:B-1----:R-:W-:Y:S05]  /*03a0*/  CALL.REL.NOINC `($__internal_1_$__cuda_sm3x_div_rn_noftz_f32_slowpath) ;  /* 0x00000020009c7944 */ /* 0x002fea0003c00000 */
[----:B------:R-:W-:-:S07]  /*03b0*/  IMAD.MOV.U32 R20, RZ, RZ, R7 ;  /* 0x000000ffff147224 */ /* 0x000fce00078e0007 */
.L_x_6:
[----:B------:R-:W-:Y:S05]  /*03c0*/  BSYNC.RECONVERGENT B2 ;  /* 0x0000000000027941 */ /* 0x000fea0003800200 */
.L_x_5:
[----:B------:R-:W0:Y:S01]  /*03d0*/  LDC.64 R18, c[0x0][0x3a8] ;  /* 0x0000ea00ff127b82 */ /* 0x000e220000000a00 */
[----:B------:R-:W-:Y:S01]  /*03e0*/  BSSY.RECONVERGENT B3, `(.L_x_7) ;  /* 0x00001de000037945 */ /* 0x000fe20003800200 */
[C---:B0-----:R-:W-:Y:S01]  /*03f0*/  FMUL R16, R19.reuse, 41.36319732666015625 ;  /* 0x422573ea13107820 */ /* 0x041fe20000400000 */
[----:B------:R-:W-:Y:S01]  /*0400*/  FMUL R18, R18, -2 ;  /* 0xc000000012127820 */ /* 0x000fe20000400000 */
[----:B------:R-:W-:-:S07]  /*0410*/  FMUL R19, R19, 0.17234665155410766602 ;  /* 0x3e307ba413137820 */ /* 0x000fce0000400000 */
.L_x_48:
[----:B------:R-:W0:Y:S02]  /*0420*/  LDC.64 R6, c[0x0][0x380] ;  /* 0x0000e000ff067b82 */ /* 0x000e240000000a00 */
[----:B0-----:R-:W-:-:S05]  /*0430*/  IMAD.WIDE R6, R17, 0x30, R6 ;  /* 0x0000003011067825 */ /* 0x001fca00078e0206 */
[----:B------:R-:W2:Y:S04]  /*0440*/  LDG.E.64 R2, desc[UR6][R6.64+0x8] ;  /* 0x0000080606027981 */ /* 0x000ea8000c1e1b00 */
[----:B------:R-:W3:Y:S04]  /*0450*/  LDG.E.64 R8, desc[UR6][R6.64+0x10] ;  /* 0x0000100606087981 */ /* 0x000ee8000c1e1b00 */
[----:B------:R0:W5:Y:S04]  /*0460*/  LDG.E R29, desc[UR6][R6.64+0x18] ;  /* 0x00001806061d7981 */ /* 0x000168000c1e1900 */
[----:B------:R0:W5:Y:S04]  /*0470*/  LDG.E R28, desc[UR6][R6.64+0x20] ;  /* 0x00002006061c7981 */ /* 0x000168000c1e1900 */
[----:B------:R0:W5:Y:S01]  /*0480*/  LDG.E.64 R4, desc[UR6][R6.64] ;  /* 0x0000000606047981 */ /* 0x000162000c1e1b00 */
[----:B------:R-:W-:Y:S01]  /*0490*/  IADD3 R17, PT, PT, R14, R17, RZ ;  /* 0x000000110e117210 */ /* 0x000fe20007ffe0ff */
[----:B------:R-:W-:Y:S01]  /*04a0*/  HFMA2 R22, -RZ, RZ, 0, 0 ;  /* 0x00000000ff167431 */ /* 0x000fe200000001ff */
[----:B------:R-:W-:Y:S01]  /*04b0*/  BSSY.RECONVERGENT B2, `(.L_x_8) ;  /* 0x00001ac000027945 */ /* 0x000fe20003800200 */
[----:B------:R-:W-:-:S02]  /*04c0*/  CS2R R26, SRZ ;  /* 0x00000000001a7805 */ /* 0x000fc4000001ff00 */
[----:B------:R-:W-:Y:S01]  /*04d0*/  ISETP.GE.AND P2, PT, R17, 0x400, PT ;  /* 0x000004001100780c */ /* 0x000fe20003f46270 */
[----:B------:R-:W-:Y:S02]  /*04e0*/  IMAD.MOV.U32 R24, RZ, RZ, RZ ;  /* 0x000000ffff187224 */ /* 0x000fe400078e00ff */
[----:B--2---:R-:W-:Y:S01]  /*04f0*/  IMAD.MOV.U32 R25, RZ, RZ, R3 ;  /* 0x000000ffff197224 */ /* 0x004fe200078e0003 */
[----:B---3--:R-:W-:Y:S01]  /*0500*/  MOV R39, R9 ;  /* 0x0000000900277202 */ /* 0x008fe20000000f00 */
[----:B0-----:R-:W-:-:S08]  /*0510*/  IMAD.MOV.U32 R23, RZ, RZ, R8 ;  /* 0x000000ffff177224 */ /* 0x001fd000078e0008 */
.L_x_42:
[----:B-----5:R-:W-:Y:S01]  /*0520*/  ISETP.NE.AND P0, PT, R29, 0x1, PT ;  /* 0x000000011d00780c */ /* 0x020fe20003f05270 */
[----:B------:R-:W-:Y:S01]  /*0530*/  BSSY.RECONVERGENT B4, `(.L_x_9) ;  /* 0x000004c000047945 */ /* 0x000fe20003800200 */
[----:B------:R-:W-:Y:S01]  /*0540*/  MOV R6, R28 ;  /* 0x0000001c00067202 */ /* 0x000fe20000000f00 */
[----:B------:R-:W-:-:S10]  /*0550*/  IMAD.MOV.U32 R29, RZ, RZ, RZ ;  /* 0x000000ffff1d7224 */ /* 0x000fd400078e00ff */
[----:B------:R-:W-:Y:S05]  /*0560*/  @!P0 BRA `(.L_x_10) ;  /* 0x0000000400208947 */ /* 0x000fea0003800000 */
[----:B------:R-:W-:Y:S01]  /*0570*/  SHF.R.U32.HI R6, RZ, 0x2, R5 ;  /* 0x00000002ff067819 */ /* 0x000fe20000011605 */
[----:B------:R-:W-:Y:S01]  /*0580*/  IMAD.MOV.U32 R30, RZ, RZ, 0x3e055027 ;  /* 0x3e055027ff1e7424 */ /* 0x000fe200078e00ff */
[----:B------:R-:W-:Y:S01]  /*0590*/  SHF.L.U32 R28, R9, 0x4, RZ ;  /* 0x00000004091c7819 */ /* 0x000fe200000006ff */
[----:B------:R-:W-:Y:S01]  /*05a0*/  BSSY.RECONVERGENT B5, `(.L_x_11) ;  /* 0x000003b000057945 */ /* 0x000fe20003800200 */
[----:B------:R-:W-:-:S05]  /*05b0*/  LOP3.LUT R6, R6, R5, RZ, 0x3c, !PT ;  /* 0x0000000506067212 */ /* 0x000fca00078e3cff */
[----:B------:R-:W-:-:S05]  /*05c0*/  IMAD.SHL.U32 R5, R6, 0x2, RZ ;  /* 0x0000000206057824 */ /* 0x000fca00078e00ff */
[----:B------:R-:W-:-:S04]  /*05d0*/  LOP3.LUT R5, R9, R28, R5, 0x96, !PT ;  /* 0x0000001c09057212 */ /* 0x000fc800078e9605 */
[----:B------:R-:W-:Y:S01]  /*05e0*/  LOP3.LUT R23, R5, R6, RZ, 0x3c, !PT ;  /* 0x0000000605177212 */ /* 0x000fe200078e3cff */
[----:B------:R-:W-:-:S03]  /*05f0*/  HFMA2 R6, -RZ, RZ, 0.1171875, 0 ;  /* 0x2f800000ff067431 */ /* 0x000fc600000001ff */
[C---:B------:R-:W-:Y:S01]  /*0600*/  IADD3 R5, PT, PT, R4.reuse, 0x587c5, R23 ;  /* 0x000587c504057810 */ /* 0x040fe20007ffe017 */
[----:B------:R-:W-:-:S03]  /*0610*/  VIADD R4, R4, 0xb0f8a ;  /* 0x000b0f8a04047836 */ /* 0x000fc60000000000 */
[----:B------:R-:W-:-:S05]  /*0620*/  I2FP.F32.U32 R5, R5 ;  /* 0x0000000500057245 */ /* 0x000fca0000201000 */
[----:B------:R-:W-:-:S05]  /*0630*/  FFMA R5, R5, R6, 1.1641532182693481445e-10 ;  /* 0x2f00000005057423 */ /* 0x000fca0000000006 */
[----:B------:R-:W-:-:S13]  /*0640*/  FSETP.GEU.AND P0, PT, R5, 1.175494350822287508e-38, PT ;  /* 0x008000000500780b */ /* 0x000fda0003f0e000 */
[----:B------:R-:W-:-:S04]  /*0650*/  @!P0 FMUL R5, R5, 8388608 ;  /* 0x4b00000005058820 */ /* 0x000fc80000400000 */
[----:B------:R-:W-:-:S05]  /*0660*/  VIADD R6, R5, 0xc0d55555 ;  /* 0xc0d5555505067836 */ /* 0x000fca0000000000 */
[----:B------:R-:W-:-:S04]  /*0670*/  LOP3.LUT R28, R6, 0xff800000, RZ, 0xc0, !PT ;  /* 0xff800000061c7812 */ /* 0x000fc800078ec0ff */
[-C--:B------:R-:W-:Y:S02]  /*0680*/  IADD3 R6, PT, PT, R5, -R28.reuse, RZ ;  /* 0x8000001c05067210 */ /* 0x080fe40007ffe0ff */
[----:B------:R-:W-:Y:S02]  /*0690*/  I2FP.F32.S32 R7, R28 ;  /* 0x0000001c00077245 */ /* 0x000fe40000201400 */
[----:B------:R-:W-:Y:S01]  /*06a0*/  MOV R28, 0x7f800000 ;  /* 0x7f800000001c7802 */ /* 0x000fe20000000f00 */
[----:B------:R-:W-:-:S04]  /*06b0*/  FADD R25, R6, -1 ;  /* 0xbf80000006197421 */ /* 0x000fc80000000000 */
[----:B------:R-:W-:-:S04]  /*06c0*/  FFMA R6, R25, -R30, 0.14084610342979431152 ;  /* 0x3e1039f619067423 */ /* 0x000fc8000000081e */
[----:B------:R-:W-:-:S04]  /*06d0*/  FFMA R6, R25, R6, -0.12148627638816833496 ;  /* 0xbdf8cdcc19067423 */ /* 0x000fc80000000006 */
[----:B------:R-:W-:-:S04]  /*06e0*/  FFMA R6, R25, R6, 0.13980610668659210205 ;  /* 0x3e0f295519067423 */ /* 0x000fc80000000006 */
[----:B------:R-:W-:-:S04]  /*06f0*/  FFMA R6, R25, R6, -0.16684235632419586182 ;  /* 0xbe2ad8b919067423 */ /* 0x000fc80000000006 */
[----:B------:R-:W-:-:S04]  /*0700*/  FFMA R6, R25, R6, 0.20012299716472625732 ;  /* 0x3e4ced0b19067423 */ /* 0x000fc80000000006 */
[----:B------:R-:W-:-:S04]  /*0710*/  FFMA R6, R25, R6, -0.24999669194221496582 ;  /* 0xbe7fff2219067423 */ /* 0x000fc80000000006 */
[----:B------:R-:W-:-:S04]  /*0720*/  FFMA R6, R25, R6, 0.33333182334899902344 ;  /* 0x3eaaaa7819067423 */ /* 0x000fc80000000006 */
[----:B------:R-:W-:Y:S01]  /*0730*/  FFMA R30, R25, R6, -0.5 ;  /* 0xbf000000191e7423 */ /* 0x000fe20000000006 */
[----:B------:R-:W-:Y:S02]  /*0740*/  FSEL R6, RZ, -23, P0 ;  /* 0xc1b80000ff067808 */ /* 0x000fe40000000000 */
[----:B------:R-:W-:Y:S01]  /*0750*/  ISETP.GT.U32.AND P0, PT, R5, 0x7f7fffff, PT ;  /* 0x7f7fffff0500780c */ /* 0x000fe20003f04070 */
[----:B------:R-:W-:Y:S02]  /*0760*/  FMUL R30, R25, R30 ;  /* 0x0000001e191e7220 */ /* 0x000fe40000400000 */
[----:B------:R-:W-:Y:S01]  /*0770*/  FFMA R6, R7, 1.1920928955078125e-07, R6 ;  /* 0x3400000007067823 */ /* 0x000fe20000000006 */
[----:B------:R-:W-:Y:S01]  /*0780*/  SHF.R.U32.HI R7, RZ, 0x2, R2 ;  /* 0x00000002ff077819 */ /* 0x000fe20000011602 */
[----:B------:R-:W-:-:S03]  /*0790*/  FFMA R25, R25, R30, R25 ;  /* 0x0000001e19197223 */ /* 0x000fc60000000019 */
[----:B------:R-:W-:Y:S01]  /*07a0*/  LOP3.LUT R7, R7, R2, RZ, 0x3c, !PT ;  /* 0x0000000207077212 */ /* 0x000fe200078e3cff */
[----:B------:R-:W-:Y:S01]  /*07b0*/  FFMA R25, R6, 0.69314718246459960938, R25 ;  /* 0x3f31721806197823 */ /* 0x000fe20000000019 */
[----:B------:R-:W-:-:S03]  /*07c0*/  SHF.L.U32 R2, R23, 0x4, RZ ;  /* 0x0000000417027819 */ /* 0x000fc600000006ff */
[C---:B------:R-:W-:Y:S01]  /*07d0*/  @P0 FFMA R25, R5.reuse, R28, +INF ;  /* 0x7f80000005190423 */ /* 0x040fe2000000001c */
[----:B------:R-:W-:Y:S01]  /*07e0*/  FSETP.NEU.AND P0, PT, R5, RZ, PT ;  /* 0x000000ff0500720b */ /* 0x000fe20003f0d000 */
[----:B------:R-:W-:Y:S02]  /*07f0*/  IMAD.SHL.U32 R6, R7, 0x2, RZ ;  /* 0x0000000207067824 */ /* 0x000fe400078e00ff */
[----:B------:R-:W-:-:S03]  /*0800*/  FMUL R25, R25, -2 ;  /* 0xc000000019197820 */ /* 0x000fc60000400000 */
[----:B------:R-:W-:Y:S02]  /*0810*/  LOP3.LUT R2, R7, R6, R2, 0x96, !PT ;  /* 0x0000000607027212 */ /* 0x000fe400078e9602 */
[----:B------:R-:W-:Y:S02]  /*0820*/  FSEL R25, R25, +INF , P0 ;  /* 0x7f80000019197808 */ /* 0x000fe40000000000 */
[----:B------:R-:W-:Y:S02]  /*0830*/  LOP3.LUT R39, R2, R23, RZ, 0x3c, !PT ;  /* 0x0000001702277212 */ /* 0x000fe400078e3cff */
[----:B------:R-:W-:Y:S01]  /*0840*/  IADD3 R5, PT, PT, R25, -0xd000000, RZ ;  /* 0xf300000019057810 */ /* 0x000fe20007ffe0ff */
[----:B------:R0:W2:Y:S02]  /*0850*/  MUFU.RSQ R6, R25 ;  /* 0x0000001900067308 */ /* 0x0000a40000001400 */
[----:B------:R-:W-:Y:S01]  /*0860*/  IMAD.IADD R2, R39, 0x1, R4 ;  /* 0x0000000127027824 */ /* 0x000fe200078e0204 */
[----:B------:R-:W-:Y:S01]  /*0870*/  ISETP.GT.U32.AND P0, PT, R5, 0x727fffff, PT ;  /* 0x727fffff0500780c */ /* 0x000fe20003f04070 */
[----:B------:R-:W-:-:S03]  /*0880*/  HFMA2 R5, -RZ, RZ, 0.1495361328125, 0.0004794597625732421875 ;  /* 0x30c90fdbff057431 */ /* 0x000fc600000001ff */
[----:B------:R-:W-:-:S05]  /*0890*/  I2FP.F32.U32 R2, R2 ;  /* 0x0000000200027245 */ /* 0x000fca0000201000 */
[----:B------:R-:W-:-:S04]  /*08a0*/  FFMA R30, R2, R5, 7.314590599882819788e-10 ;  /* 0x30490fdb021e7423 */ /* 0x000fc80000000005 */
[----:B0-----:R-:W-:Y:S05]  /*08b0*/  @!P0 BRA `(.L_x_12) ;  /* 0x0000000000148947 */ /* 0x001fea0003800000 */
[----:B------:R-:W-:Y:S01]  /*08c0*/  IMAD.MOV.U32 R2, RZ, RZ, R25 ;  /* 0x000000ffff027224 */ /* 0x000fe200078e0019 */
[----:B--2---:R-:W-:-:S07]  /*08d0*/  MOV R6, 0x8f0 ;  /* 0x000008f000067802 */ /* 0x004fce0000000f00 */
[----:B-1----:R-:W-:Y:S05]  /*08e0*/  CALL.REL.NOINC `($__internal_0_$__cuda_sm20_sqrt_rn_f32_slowpath) ;  /* 0x0000001800f47944 */ /* 0x002fea0003c00000 */
[----:B------:R-:W-:Y:S01]  /*08f0*/  MOV R28, R2 ;  /* 0x00000002001c7202 */ /* 0x000fe20000000f00 */
[----:B------:R-:W-:Y:S06]  /*0900*/  BRA `(.L_x_13) ;  /* 0x0000000000107947 */ /* 0x000fec0003800000 */
.L_x_12:
[----:B--2---:R-:W-:Y:S01]  /*0910*/  FMUL.FTZ R28, R25, R6 ;  /* 0x00000006191c7220 */ /* 0x004fe20000410000 */
[----:B------:R-:W-:-:S03]  /*0920*/  FMUL.FTZ R2, R6, 0.5 ;  /* 0x3f00000006027820 */ /* 0x000fc60000410000 */
[----:B------:R-:W-:-:S04]  /*0930*/  FFMA R5, -R28, R28, R25 ;  /* 0x0000001c1c057223 */ /* 0x000fc80000000119 */
[----:B------:R-:W-:-:S07]  /*0940*/  FFMA R28, R5, R2, R28 ;  /* 0x00000002051c7223 */ /* 0x000fce000000001c */
.L_x_13:
[----:B------:R-:W-:Y:S05]  /*0950*/  BSYNC.RECONVERGENT B5 ;  /* 0x0000000000057941 */ /* 0x000fea0003800200 */
.L_x_11:
[----:B------:R-:W-:Y:S01]  /*0960*/  FMUL.RZ R30, R30, 0.15915493667125701904 ;  /* 0x3e22f9831e1e7820 */ /* 0x000fe2000040c000 */
[----:B------:R-:W-:Y:S01]  /*0970*/  IMAD.MOV.U32 R25, RZ, RZ, R9 ;  /* 0x000000ffff197224 */ /* 0x000fe200078e0009 */
[----:B------:R-:W-:Y:S01]  /*0980*/  MOV R2, R8 ;  /* 0x0000000800027202 */ /* 0x000fe20000000f00 */
[----:B------:R-:W-:Y:S01]  /*0990*/  IMAD.MOV.U32 R29, RZ, RZ, 0x1 ;  /* 0x00000001ff1d7424 */ /* 0x000fe200078e00ff */
[----:B------:R-:W0:Y:S08]  /*09a0*/  MUFU.SIN R5, R30 ;  /* 0x0000001e00057308 */ /* 0x000e300000000400 */
[----:B------:R-:W2:Y:S01]  /*09b0*/  MUFU.COS R7, R30 ;  /* 0x0000001e00077308 */ /* 0x000ea20000000000 */
[-C--:B0-----:R-:W-:Y:S01]  /*09c0*/  FMUL R6, R5, R28.reuse ;  /* 0x0000001c05067220 */ /* 0x081fe20000400000 */
[----:B------:R-:W-:Y:S01]  /*09d0*/  MOV R5, R3 ;  /* 0x0000000300057202 */ /* 0x000fe20000000f00 */
[----:B--2---:R-:W-:-:S07]  /*09e0*/  FMUL R28, R7, R28 ;  /* 0x0000001c071c7220 */ /* 0x004fce0000400000 */
.L_x_10:
[----:B------:R-:W-:Y:S05]  /*09f0*/  BSYNC.RECONVERGENT B4 ;  /* 0x0000000000047941 */ /* 0x000fea0003800200 */
.L_x_9:
[----:B------:R-:W0:Y:S01]  /*0a00*/  LDCU UR4, c[0x0][0x390] ;  /* 0x00007200ff0477ac */ /* 0x000e220008000800 */
[----:B------:R-:W-:Y:S01]  /*0a10*/  FSETP.GT.AND P0, PT, R27, RZ, PT ;  /* 0x000000ff1b00720b */ /* 0x000fe20003f04000 */
[----:B------:R-:W-:Y:S01]  /*0a20*/  HFMA2 R30, -RZ, RZ, 0, 0 ;  /* 0x00000000ff1e7431 */ /* 0x000fe200000001ff */
[----:B------:R-:W-:Y:S01]  /*0a30*/  BSSY.RECONVERGENT B4, `(.L_x_14) ;  /* 0x000014c000047945 */ /* 0x000fe20003800200 */
[----:B------:R-:W-:Y:S02]  /*0a40*/  IMAD.MOV.U32 R36, RZ, RZ, 0x1 ;  /* 0x00000001ff247424 */ /* 0x000fe400078e00ff */
[----:B0-----:R-:W-:-:S05]  /*0a50*/  FMUL R8, R6, UR4 ;  /* 0x0000000406087c20 */ /* 0x001fca0008400000 */
[----:B------:R-:W-:-:S07]  /*0a60*/  FSEL R8, R21, R8, P0 ;  /* 0x0000000815087208 */ /* 0x000fce0000000000 */
.L_x_41:
[----:B------:R-:W-:Y:S01]  /*0a70*/  ISETP.NE.AND P0, PT, R29, 0x1, PT ;  /* 0x000000011d00780c */ /* 0x000fe20003f05270 */
[----:B------:R-:W-:Y:S01]  /*0a80*/  BSSY.RECONVERGENT B5, `(.L_x_15) ;  /* 0x000004f000057945 */ /* 0x000fe20003800200 */
[----:B------:R-:W-:Y:S01]  /*0a90*/  IMAD.MOV.U32 R37, RZ, RZ, R39 ;  /* 0x000000ffff257224 */ /* 0x000fe200078e0027 */
[----:B------:R-:W-:Y:S01]  /*0aa0*/  MOV R41, R23 ;  /* 0x0000001700297202 */ /* 0x000fe20000000f00 */
[----:B------:R-:W-:Y:S01]  /*0ab0*/  IMAD.MOV.U32 R6, RZ, RZ, R25 ;  /* 0x000000ffff067224 */ /* 0x000fe200078e0019 */
[----:B------:R-:W-:Y:S01]  /*0ac0*/  MOV R3, R28 ;  /* 0x0000001c00037202 */ /* 0x000fe20000000f00 */
[----:B------:R-:W-:-:S07]  /*0ad0*/  IMAD.MOV.U32 R29, RZ, RZ, RZ ;  /* 0x000000ffff1d7224 */ /* 0x000fce00078e00ff */
[----:B------:R-:W-:Y:S05]  /*0ae0*/  @!P0 BRA `(.L_x_16) ;  /* 0x0000000400208947 */ /* 0x000fea0003800000 */
[----:B------:R-:W-:Y:S01]  /*0af0*/  SHF.R.U32.HI R6, RZ, 0x2, R5 ;  /* 0x00000002ff067819 */ /* 0x000fe20000011605 */
[----:B------:R-:W-:Y:S02]  /*0b00*/  IMAD.MOV.U32 R28, RZ, RZ, 0x3e055027 ;  /* 0x3e055027ff1c7424 */ /* 0x000fe400078e00ff */
[----:B------:R-:W-:Y:S01]  /*0b10*/  HFMA2 R9, -RZ, RZ, 0.1495361328125, 0.0004794597625732421875 ;  /* 0x30c90fdbff097431 */ /* 0x000fe200000001ff */
[----:B------:R-:W-:Y:S01]  /*0b20*/  BSSY.RECONVERGENT B6, `(.L_x_17) ;  /* 0x000003b000067945 */ /* 0x000fe20003800200 */
[----:B------:R-:W-:Y:S02]  /*0b30*/  LOP3.LUT R41, R6, R5, RZ, 0x3c, !PT ;  /* 0x0000000506297212 */ /* 0x000fe400078e3cff */
[----:B------:R-:W-:-:S03]  /*0b40*/  SHF.L.U32 R6, R39, 0x4, RZ ;  /* 0x0000000427067819 */ /* 0x000fc600000006ff */
[----:B------:R-:W-:-:S05]  /*0b50*/  IMAD.SHL.U32 R3, R41, 0x2, RZ ;  /* 0x0000000229037824 */ /* 0x000fca00078e00ff */
[----:B------:R-:W-:-:S04]  /*0b60*/  LOP3.LUT R6, R39, R6, R3, 0x96, !PT ;  /* 0x0000000627067212 */ /* 0x000fc800078e9603 */
[----:B------:R-:W-:Y:S02]  /*0b70*/  LOP3.LUT R41, R6, R41, RZ, 0x3c, !PT ;  /* 0x0000002906297212 */ /* 0x000fe400078e3cff */
[----:B------:R-:W-:Y:S02]  /*0b80*/  MOV R6, 0x2f800000 ;  /* 0x2f80000000067802 */ /* 0x000fe40000000f00 */
        /* <DEDUP_REMOVED lines=9> */
[----:B------:R-:W-:-:S03]  /*0c20*/  I2FP.F32.S32 R6, R6 ;  /* 0x0000000600067245 */ /* 0x000fc60000201400 */
[----:B------:R-:W-:Y:S01]  /*0c30*/  FADD R7, R5, -1 ;  /* 0xbf80000005077421 */ /* 0x000fe20000000000 */
[----:B------:R-:W-:Y:S02]  /*0c40*/  FSEL R5, RZ, -23, P0 ;  /* 0xc1b80000ff057808 */ /* 0x000fe40000000000 */
[----:B------:R-:W-:Y:S01]  /*0c50*/  ISETP.GT.U32.AND P0, PT, R3, 0x7f7fffff, PT ;  /* 0x7f7fffff0300780c */ /* 0x000fe20003f04070 */
[C---:B------:R-:W-:Y:S02]  /*0c60*/  FFMA R28, R7.reuse, -R28, 0.14084610342979431152 ;  /* 0x3e1039f6071c7423 */ /* 0x040fe4000000081c */
[----:B------:R-:W-:Y:S01]  /*0c70*/  FFMA R5, R6, 1.1920928955078125e-07, R5 ;  /* 0x3400000006057823 */ /* 0x000fe20000000005 */
[----:B------:R-:W-:Y:S01]  /*0c80*/  MOV R6, 0x7f800000 ;  /* 0x7f80000000067802 */ /* 0x000fe20000000f00 */
[----:B------:R-:W-:-:S04]  /*0c90*/  FFMA R28, R7, R28, -0.12148627638816833496 ;  /* 0xbdf8cdcc071c7423 */ /* 0x000fc8000000001c */
[----:B------:R-:W-:-:S04]  /*0ca0*/  FFMA R28, R7, R28, 0.13980610668659210205 ;  /* 0x3e0f2955071c7423 */ /* 0x000fc8000000001c */
[----:B------:R-:W-:-:S04]  /*0cb0*/  FFMA R28, R7, R28, -0.16684235632419586182 ;  /* 0xbe2ad8b9071c7423 */ /* 0x000fc8000000001c */
[----:B------:R-:W-:-:S04]  /*0cc0*/  FFMA R28, R7, R28, 0.20012299716472625732 ;  /* 0x3e4ced0b071c7423 */ /* 0x000fc8000000001c */
[----:B------:R-:W-:-:S04]  /*0cd0*/  FFMA R28, R7, R28, -0.24999669194221496582 ;  /* 0xbe7fff22071c7423 */ /* 0x000fc8000000001c */
[----:B------:R-:W-:-:S04]  /*0ce0*/  FFMA R28, R7, R28, 0.33333182334899902344 ;  /* 0x3eaaaa78071c7423 */ /* 0x000fc8000000001c */
[----:B------:R-:W-:-:S04]  /*0cf0*/  FFMA R28, R7, R28, -0.5 ;  /* 0xbf000000071c7423 */ /* 0x000fc8000000001c */
[----:B------:R-:W-:-:S04]  /*0d00*/  FMUL R28, R7, R28 ;  /* 0x0000001c071c7220 */ /* 0x000fc80000400000 */
[----:B------:R-:W-:Y:S01]  /*0d10*/  FFMA R28, R7, R28, R7 ;  /* 0x0000001c071c7223 */ /* 0x000fe20000000007 */
[----:B------:R-:W-:-:S03]  /*0d20*/  SHF.R.U32.HI R7, RZ, 0x2, R2 ;  /* 0x00000002ff077819 */ /* 0x000fc60000011602 */
[----:B------:R-:W-:Y:S01]  /*0d30*/  FFMA R5, R5, 0.69314718246459960938, R28 ;  /* 0x3f31721805057823 */ /* 0x000fe2000000001c */
[----:B------:R-:W-:Y:S01]  /*0d40*/  @P0 FFMA R5, R3, R6, +INF ;  /* 0x7f80000003050423 */ /* 0x000fe20000000006 */
[----:B------:R-:W-:Y:S02]  /*0d50*/  LOP3.LUT R7, R7, R2, RZ, 0x3c, !PT ;  /* 0x0000000207077212 */ /* 0x000fe400078e3cff */
[----:B------:R-:W-:Y:S01]  /*0d60*/  FSETP.NEU.AND P0, PT, R3, RZ, PT ;  /* 0x000000ff0300720b */ /* 0x000fe20003f0d000 */
[----:B------:R-:W-:Y:S01]  /*0d70*/  FMUL R5, R5, -2 ;  /* 0xc000000005057820 */ /* 0x000fe20000400000 */
[----:B------:R-:W-:Y:S01]  /*0d80*/  SHF.L.U32 R2, R41, 0x4, RZ ;  /* 0x0000000429027819 */ /* 0x000fe200000006ff */
[----:B------:R-:W-:-:S03]  /*0d90*/  IMAD.SHL.U32 R6, R7, 0x2, RZ ;  /* 0x0000000207067824 */ /* 0x000fc600078e00ff */
[----:B------:R-:W-:Y:S02]  /*0da0*/  FSEL R5, R5, +INF , P0 ;  /* 0x7f80000005057808 */ /* 0x000fe40000000000 */
[----:B------:R-:W-:Y:S02]  /*0db0*/  LOP3.LUT R2, R7, R6, R2, 0x96, !PT ;  /* 0x0000000607027212 */ /* 0x000fe400078e9602 */
[----:B------:R-:W-:Y:S01]  /*0dc0*/  IADD3 R3, PT, PT, R5, -0xd000000, RZ ;  /* 0xf300000005037810 */ /* 0x000fe20007ffe0ff */
[----:B------:R0:W2:Y:S01]  /*0dd0*/  MUFU.RSQ R6, R5 ;  /* 0x0000000500067308 */ /* 0x0000a20000001400 */
[----:B------:R-:W-:Y:S02]  /*0de0*/  LOP3.LUT R37, R2, R41, RZ, 0x3c, !PT ;  /* 0x0000002902257212 */ /* 0x000fe400078e3cff */
[----:B------:R-:W-:-:S03]  /*0df0*/  ISETP.GT.U32.AND P0, PT, R3, 0x727fffff, PT ;  /* 0x727fffff0300780c */ /* 0x000fc60003f04070 */
[----:B------:R-:W-:-:S05]  /*0e00*/  IMAD.IADD R2, R4, 0x1, R37 ;  /* 0x0000000104027824 */ /* 0x000fca00078e0225 */
[----:B------:R-:W-:-:S05]  /*0e10*/  I2FP.F32.U32 R2, R2 ;  /* 0x0000000200027245 */ /* 0x000fca0000201000 */
[----:B------:R-:W-:Y:S01]  /*0e20*/  FFMA R9, R2, R9, 7.314590599882819788e-10 ;  /* 0x30490fdb02097423 */ /* 0x000fe20000000009 */
[----:B0-2---:R-:W-:Y:S06]  /*0e30*/  @!P0 BRA `(.L_x_18) ;  /* 0x0000000000148947 */ /* 0x005fec0003800000 */
[----:B------:R-:W-:Y:S01]  /*0e40*/  IMAD.MOV.U32 R2, RZ, RZ, R5 ;  /* 0x000000ffff027224 */ /* 0x000fe200078e0005 */
[----:B------:R-:W-:-:S07]  /*0e50*/  MOV R6, 0xe70 ;  /* 0x00000e7000067802 */ /* 0x000fce0000000f00 */
[----:B-1----:R-:W-:Y:S05]  /*0e60*/  CALL.REL.NOINC `($__internal_0_$__cuda_sm20_sqrt_rn_f32_slowpath) ;  /* 0x0000001400947944 */ /* 0x002fea0003c00000 */
[----:B------:R-:W-:Y:S01]  /*0e70*/  MOV R28, R2 ;  /* 0x00000002001c7202 */ /* 0x000fe20000000f00 */
[----:B------:R-:W-:Y:S06]  /*0e80*/  BRA `(.L_x_19) ;  /* 0x0000000000107947 */ /* 0x000fec0003800000 */
.L_x_18:
[----:B------:R-:W-:Y:S01]  /*0e90*/  FMUL.FTZ R28, R5, R6 ;  /* 0x00000006051c7220 */ /* 0x000fe20000410000 */
[----:B------:R-:W-:-:S03]  /*0ea0*/  FMUL.FTZ R2, R6, 0.5 ;  /* 0x3f00000006027820 */ /* 0x000fc60000410000 */
[----:B------:R-:W-:-:S04]  /*0eb0*/  FFMA R3, -R28, R28, R5 ;  /* 0x0000001c1c037223 */ /* 0x000fc80000000105 */
[----:B------:R-:W-:-:S07]  /*0ec0*/  FFMA R28, R3, R2, R28 ;  /* 0x00000002031c7223 */ /* 0x000fce000000001c */
.L_x_19:
[----:B------:R-:W-:Y:S05]  /*0ed0*/  BSYNC.RECONVERGENT B6 ;  /* 0x0000000000067941 */ /* 0x000fea0003800200 */
.L_x_17:
[----:B------:R-:W-:Y:S01]  /*0ee0*/  FMUL.RZ R7, R9, 0.15915493667125701904 ;  /* 0x3e22f98309077820 */ /* 0x000fe2000040c000 */
[----:B------:R-:W-:Y:S01]  /*0ef0*/  MOV R6, R39 ;  /* 0x0000002700067202 */ /* 0x000fe20000000f00 */
[----:B------:R-:W-:Y:S01]  /*0f00*/  IMAD.MOV.U32 R29, RZ, RZ, 0x1 ;  /* 0x00000001ff1d7424 */ /* 0x000fe200078e00ff */
[----:B------:R-:W-:Y:S01]  /*0f10*/  MOV R2, R23 ;  /* 0x0000001700027202 */ /* 0x000fe20000000f00 */
[----:B------:R-:W0:Y:S08]  /*0f20*/  MUFU.SIN R3, R7 ;  /* 0x0000000700037308 */ /* 0x000e300000000400 */
[----:B------:R-:W2:Y:S01]  /*0f30*/  MUFU.COS R5, R7 ;  /* 0x0000000700057308 */ /* 0x000ea20000000000 */
[-C--:B0-----:R-:W-:Y:S01]  /*0f40*/  FMUL R3, R3, R28.reuse ;  /* 0x0000001c03037220 */ /* 0x081fe20000400000 */
[----:B--2---:R-:W-:Y:S01]  /*0f50*/  FMUL R28, R5, R28 ;  /* 0x0000001c051c7220 */ /* 0x004fe20000400000 */
[----:B------:R-:W-:-:S07]  /*0f60*/  MOV R5, R25 ;  /* 0x0000001900057202 */ /* 0x000fce0000000f00 */
.L_x_16:
[----:B------:R-:W-:Y:S05]  /*0f70*/  BSYNC.RECONVERGENT B5 ;  /* 0x0000000000057941 */ /* 0x000fea0003800200 */
.L_x_15:
[----:B------:R-:W-:Y:S01]  /*0f80*/  SHF.R.U32.HI R32, RZ, 0x2, R5 ;  /* 0x00000002ff207819 */ /* 0x000fe20000011605 */
[----:B------:R-:W-:Y:S01]  /*0f90*/  IMAD.SHL.U32 R34, R37, 0x10, RZ ;  /* 0x0000001025227824 */ /* 0x000fe200078e00ff */
[----:B------:R-:W-:Y:S01]  /*0fa0*/  SHF.R.U32.HI R7, RZ, 0x2, R2 ;  /* 0x00000002ff077819 */ /* 0x000fe20000011602 */
[----:B------:R-:W0:Y:S01]  /*0fb0*/  LDC R31, c[0x0][0x39c] ;  /* 0x0000e700ff1f7b82 */ /* 0x000e220000000800 */
[----:B------:R-:W-:Y:S01]  /*0fc0*/  LOP3.LUT R32, R32, R5, RZ, 0x3c, !PT ;  /* 0x0000000520207212 */ /* 0x000fe200078e3cff */
[----:B------:R-:W2:Y:S01]  /*0fd0*/  LDCU UR4, c[0x0][0x390] ;  /* 0x00007200ff0477ac */ /* 0x000ea20008000800 */
[----:B------:R-:W-:Y:S01]  /*0fe0*/  LOP3.LUT R7, R7, R2, RZ, 0x3c, !PT ;  /* 0x0000000207077212 */ /* 0x000fe200078e3cff */
[----:B------:R-:W-:Y:S01]  /*0ff0*/  BSSY.RECONVERGENT B5, `(.L_x_20) ;  /* 0x000002c000057945 */ /* 0x000fe20003800200 */
[----:B------:R-:W-:Y:S01]  /*1000*/  SHF.L.U32 R5, R32, 0x1, RZ ;  /* 0x0000000120057819 */ /* 0x000fe200000006ff */
[----:B------:R-:W-:Y:S01]  /*1010*/  IMAD.MOV.U32 R33, RZ, RZ, RZ ;  /* 0x000000ffff217224 */ /* 0x000fe200078e00ff */
[----:B------:R-:W-:-:S02]  /*1020*/  SHF.R.U32.HI R9, RZ, 0x2, R6 ;  /* 0x00000002ff097819 */ /* 0x000fc40000011606 */
[----:B------:R-:W-:Y:S02]  /*1030*/  LOP3.LUT R5, R37, R34, R5, 0x96, !PT ;  /* 0x0000002225057212 */ /* 0x000fe400078e9605 */
[----:B------:R-:W-:Y:S02]  /*1040*/  LOP3.LUT R9, R9, R6, RZ, 0x3c, !PT ;  /* 0x0000000609097212 */ /* 0x000fe400078e3cff */
[----:B------:R-:W-:Y:S02]  /*1050*/  LOP3.LUT R35, R5, R32, RZ, 0x3c, !PT ;  /* 0x0000002005237212 */ /* 0x000fe400078e3cff */
[----:B------:R-:W-:Y:S02]  /*1060*/  SHF.L.U32 R5, R7, 0x1, RZ ;  /* 0x0000000107057819 */ /* 0x000fe400000006ff */
[----:B------:R-:W-:Y:S01]  /*1070*/  IADD3 R32, PT, PT, R4, 0x10974f, RZ ;  /* 0x0010974f04207810 */ /* 0x000fe20007ffe0ff */
[----:B------:R-:W-:Y:S01]  /*1080*/  IMAD.SHL.U32 R2, R35, 0x10, RZ ;  /* 0x0000001023027824 */ /* 0x000fe200078e00ff */
[----:B------:R-:W-:Y:S01]  /*1090*/  FSETP.NEU.AND P0, PT, R0, RZ, PT ;  /* 0x000000ff0000720b */ /* 0x000fe20003f0d000 */
[----:B--2---:R-:W-:-:S03]  /*10a0*/  FMUL R21, R3, UR4 ;  /* 0x0000000403157c20 */ /* 0x004fc60008400000 */
[----:B------:R-:W-:Y:S01]  /*10b0*/  LOP3.LUT R2, R7, R5, R2, 0x96, !PT ;  /* 0x0000000507027212 */ /* 0x000fe200078e9602 */
[----:B------:R-:W-:Y:S01]  /*10c0*/  IMAD.MOV.U32 R7, RZ, RZ, 0x2f800000 ;  /* 0x2f800000ff077424 */ /* 0x000fe200078e00ff */
[----:B------:R-:W-:Y:S02]  /*10d0*/  SHF.L.U32 R5, R9, 0x1, RZ ;  /* 0x0000000109057819 */ /* 0x000fe400000006ff */
[----:B------:R-:W-:Y:S02]  /*10e0*/  LOP3.LUT R25, R2, R35, RZ, 0x3c, !PT ;  /* 0x0000002302197212 */ /* 0x000fe400078e3cff */
[----:B------:R-:W-:Y:S02]  /*10f0*/  IADD3 R2, PT, PT, R4, 0x587c5, R35 ;  /* 0x000587c504027810 */ /* 0x000fe40007ffe023 */
[----:B------:R-:W-:Y:S02]  /*1100*/  SHF.L.U32 R6, R25, 0x4, RZ ;  /* 0x0000000419067819 */ /* 0x000fe400000006ff */
[----:B------:R-:W-:-:S02]  /*1110*/  I2FP.F32.U32 R2, R2 ;  /* 0x0000000200027245 */ /* 0x000fc40000201000 */
[----:B------:R-:W-:-:S03]  /*1120*/  LOP3.LUT R6, R9, R5, R6, 0x96, !PT ;  /* 0x0000000509067212 */ /* 0x000fc600078e9606 */
[----:B------:R-:W-:Y:S01]  /*1130*/  FFMA R2, R2, R7, 1.1641532182693481445e-10 ;  /* 0x2f00000002027423 */ /* 0x000fe20000000007 */
[----:B------:R-:W-:-:S03]  /*1140*/  LOP3.LUT R23, R6, R25, RZ, 0x3c, !PT ;  /* 0x0000001906177212 */ /* 0x000fc600078e3cff */
[----:B------:R-:W-:Y:S01]  /*1150*/  FMUL R2, R2, 3 ;  /* 0x4040000002027820 */ /* 0x000fe20000400000 */
[----:B------:R-:W-:-:S04]  /*1160*/  IADD3 R5, PT, PT, R23, R32, RZ ;  /* 0x0000002017057210 */ /* 0x000fc80007ffe0ff */
[----:B------:R-:W-:Y:S01]  /*1170*/  I2FP.F32.U32 R6, R5 ;  /* 0x0000000500067245 */ /* 0x000fe20000201000 */
[----:B------:R-:W2:Y:S01]  /*1180*/  F2I.TRUNC.NTZ R2, R2 ;  /* 0x0000000200027305 */ /* 0x000ea2000020f100 */
[----:B------:R-:W-:-:S03]  /*1190*/  IADD3 R5, PT, PT, R4, 0xb0f8a, R25 ;  /* 0x000b0f8a04057810 */ /* 0x000fc60007ffe019 */
[----:B------:R-:W-:Y:S01]  /*11a0*/  FFMA R6, R6, R7, 1.1641532182693481445e-10 ;  /* 0x2f00000006067423 */ /* 0x000fe20000000007 */
[----:B------:R-:W-:-:S03]  /*11b0*/  I2FP.F32.U32 R5, R5 ;  /* 0x0000000500057245 */ /* 0x000fc60000201000 */
[----:B------:R-:W-:Y:S02]  /*11c0*/  FMUL R6, R6, 3 ;  /* 0x4040000006067820 */ /* 0x000fe40000400000 */
[----:B------:R-:W-:-:S04]  /*11d0*/  FFMA R5, R5, R7, 1.1641532182693481445e-10 ;  /* 0x2f00000005057423 */ /* 0x000fc80000000007 */
[----:B------:R-:W-:Y:S01]  /*11e0*/  FMUL R5, R5, 3 ;  /* 0x4040000005057820 */ /* 0x000fe20000400000 */
[----:B------:R-:W3:Y:S01]  /*11f0*/  F2I.TRUNC.NTZ R6, R6 ;  /* 0x0000000600067305 */ /* 0x000ee2000020f100 */
[----:B--2---:R-:W-:-:S07]  /*1200*/  ISETP.NE.AND P3, PT, R2, RZ, PT ;  /* 0x000000ff0200720c */ /* 0x004fce0003f65270 */
[----:B------:R-:W2:Y:S01]  /*1210*/  F2I.TRUNC.NTZ R5, R5 ;  /* 0x0000000500057305 */ /* 0x000ea2000020f100 */
[----:B---3--:R-:W-:Y:S02]  /*1220*/  ISETP.NE.AND P1, PT, R6, RZ, PT ;  /* 0x000000ff0600720c */ /* 0x008fe40003f25270 */
[----:B--2---:R-:W-:-:S04]  /*1230*/  ISETP.NE.AND P4, PT, R5, 0x1, PT ;  /* 0x000000010500780c */ /* 0x004fc80003f85270 */
[----:B0-----:R-:W-:Y:S01]  /*1240*/  FSEL R31, R31, -R31, !P4 ;  /* 0x8000001f1f1f7208 */ /* 0x001fe20006000000 */
[----:B------:R-:W-:Y:S08]  /*1250*/  @!P3 BRA `(.L_x_21) ;  /* 0x000000000014b947 */ /* 0x000ff00003800000 */
[----:B------:R-:W-:Y:S01]  /*1260*/  ISETP.NE.AND P3, PT, R2, 0x1, PT ;  /* 0x000000010200780c */ /* 0x000fe20003f65270 */
[----:B------:R-:W0:-:S12]  /*1270*/  LDCU UR4, c[0x0][0x398] ;  /* 0x00007300ff0477ac */ /* 0x000e180008000800 */
[----:B------:R-:W2:Y:S01]  /*1280*/  @P3 LDC R2, c[0x0][0x398] ;  /* 0x0000e600ff023b82 */ /* 0x000ea20000000800 */
[----:B0-----:R-:W-:Y:S01]  /*1290*/  MOV R33, UR4 ;  /* 0x0000000400217c02 */ /* 0x001fe20008000f00 */
[----:B--2---:R-:W-:-:S07]  /*12a0*/  @P3 FADD R33, -R2, -RZ ;  /* 0x800000ff02213221 */ /* 0x004fce0000000100 */
.L_x_21:
[----:B------:R-:W-:Y:S05]  /*12b0*/  BSYNC.RECONVERGENT B5 ;  /* 0x0000000000057941 */ /* 0x000fea0003800200 */
.L_x_20:
[----:B------:R-:W-:Y:S01]  /*12c0*/  BSSY.RECONVERGENT B5, `(.L_x_22) ;  /* 0x0000009000057945 */ /* 0x000fe20003800200 */
[----:B------:R-:W-:Y:S01]  /*12d0*/  HFMA2 R9, -RZ, RZ, 0, 0 ;  /* 0x00000000ff097431 */ /* 0x000fe200000001ff */
[----:B------:R-:W-:Y:S02]  /*12e0*/  FSEL R31, R31, RZ, P0 ;  /* 0x000000ff1f1f7208 */ /* 0x000fe40000000000 */
[----:B------:R-:W-:Y:S05]  /*12f0*/  @!P1 BRA `(.L_x_23) ;  /* 0x0000000000149947 */ /* 0x000fea0003800000 */
[----:B------:R-:W-:Y:S01]  /*1300*/  ISETP.NE.AND P0, PT, R6, 0x1, PT ;  /* 0x000000010600780c */ /* 0x000fe20003f05270 */
[----:B------:R-:W0:-:S12]  /*1310*/  LDCU UR4, c[0x0][0x3a0] ;  /* 0x00007400ff0477ac */ /* 0x000e180008000800 */
[----:B------:R-:W2:Y:S01]  /*1320*/  @P0 LDC R2, c[0x0][0x3a0] ;  /* 0x0000e800ff020b82 */ /* 0x000ea20000000800 */
[----:B0-----:R-:W-:Y:S02]  /*1330*/  IMAD.U32 R9, RZ, RZ, UR4 ;  /* 0x00000004ff097e24 */ /* 0x001fe4000f8e00ff */
[----:B--2---:R-:W-:-:S07]  /*1340*/  @P0 FADD R9, -R2, -RZ ;  /* 0x800000ff02090221 */ /* 0x004fce0000000100 */
.L_x_23:
[----:B------:R-:W-:Y:S05]  /*1350*/  BSYNC.RECONVERGENT B5 ;  /* 0x0000000000057941 */ /* 0x000fea0003800200 */
.L_x_22:
[----:B------:R-:W-:Y:S01]  /*1360*/  FMUL R2, R33, R33 ;  /* 0x0000002121027220 */ /* 0x000fe20000400000 */
[----:B------:R-:W-:Y:S03]  /*1370*/  BSSY.RECONVERGENT B5, `(.L_x_24) ;  /* 0x000000f000057945 */ /* 0x000fe60003800200 */
[----:B------:R-:W-:-:S04]  /*1380*/  FFMA R2, R31, R31, R2 ;  /* 0x0000001f1f027223 */ /* 0x000fc80000000002 */
[----:B------:R-:W-:-:S04]  /*1390*/  FFMA R2, R9, R9, R2 ;  /* 0x0000000909027223 */ /* 0x000fc80000000002 */
[----:B------:R0:W2:Y:S01]  /*13a0*/  MUFU.RSQ R5, R2 ;  /* 0x0000000200057308 */ /* 0x0000a20000001400 */
[----:B------:R-:W-:-:S04]  /*13b0*/  IADD3 R3, PT, PT, R2, -0xd000000, RZ ;  /* 0xf300000002037810 */ /* 0x000fc80007ffe0ff */
[----:B------:R-:W-:-:S13]  /*13c0*/  ISETP.GT.U32.AND P0, PT, R3, 0x727fffff, PT ;  /* 0x727fffff0300780c */ /* 0x000fda0003f04070 */
[----:B0-2---:R-:W-:Y:S05]  /*13d0*/  @!P0 BRA `(.L_x_25) ;  /* 0x0000000000108947 */ /* 0x005fea0003800000 */
[----:B------:R-:W-:-:S07]  /*13e0*/  MOV R6, 0x1400 ;  /* 0x0000140000067802 */ /* 0x000fce0000000f00 */
[----:B-1----:R-:W-:Y:S05]  /*13f0*/  CALL.REL.NOINC `($__internal_0_$__cuda_sm20_sqrt_rn_f32_slowpath) ;  /* 0x0000001000307944 */ /* 0x002fea0003c00000 */
[----:B------:R-:W-:Y:S01]  /*1400*/  MOV R3, R2 ;  /* 0x0000000200037202 */ /* 0x000fe20000000f00 */
[----:B------:R-:W-:Y:S06]  /*1410*/  BRA `(.L_x_26) ;  /* 0x0000000000107947 */ /* 0x000fec0003800000 */
.L_x_25:
[----:B------:R-:W-:Y:S01]  /*1420*/  FMUL.FTZ R3, R2, R5 ;  /* 0x0000000502037220 */ /* 0x000fe20000410000 */
[----:B------:R-:W-:-:S03]  /*1430*/  FMUL.FTZ R5, R5, 0.5 ;  /* 0x3f00000005057820 */ /* 0x000fc60000410000 */
[----:B------:R-:W-:-:S04]  /*1440*/  FFMA R2, -R3, R3, R2 ;  /* 0x0000000303027223 */ /* 0x000fc80000000102 */
[----:B------:R-:W-:-:S07]  /*1450*/  FFMA R3, R2, R5, R3 ;  /* 0x0000000502037223 */ /* 0x000fce0000000003 */
.L_x_26:
[----:B------:R-:W-:Y:S05]  /*1460*/  BSYNC.RECONVERGENT B5 ;  /* 0x0000000000057941 */ /* 0x000fea0003800200 */
.L_x_24:
[----:B------:R-:W-:Y:S01]  /*1470*/  FSETP.NEU.AND P0, PT, R3, RZ, PT ;  /* 0x000000ff0300720b */ /* 0x000fe20003f0d000 */
[----:B------:R-:W-:-:S12]  /*1480*/  BSSY.RECONVERGENT B5, `(.L_x_27) ;  /* 0x00000a1000057945 */ /* 0x000fd80003800200 */
[----:B------:R-:W-:Y:S05]  /*1490*/  @!P0 BRA `(.L_x_28) ;  /* 0x0000000800608947 */ /* 0x000fea0003800000 */
[----:B------:R-:W-:Y:S02]  /*14a0*/  HFMA2 R5, -RZ, RZ, 3.7421875, 0 ;  /* 0x437c0000ff057431 */ /* 0x000fe400000001ff */
[----:B------:R-:W-:Y:S02]  /*14b0*/  IMAD.MOV.U32 R0, RZ, RZ, 0x3bbb989d ;  /* 0x3bbb989dff007424 */ /* 0x000fe400078e00ff */
[----:B------:R-:W-:Y:S01]  /*14c0*/  FMUL R3, R18, R3 ;  /* 0x0000000312037220 */ /* 0x000fe20000400000 */
[----:B------:R-:W0:Y:S03]  /*14d0*/  LDCU UR9, c[0x0][0x3ac] ;  /* 0x00007580ff0977ac */ /* 0x000e260008000800 */
[----:B------:R-:W-:Y:S01]  /*14e0*/  FFMA.SAT R0, R3, R0, 0.5 ;  /* 0x3f00000003007423 */ /* 0x000fe20000002000 */
[----:B------:R-:W2:Y:S03]  /*14f0*/  LDCU UR5, c[0x0][0x3a4] ;  /* 0x00007480ff0577ac */ /* 0x000ea60008000800 */
[----:B------:R-:W-:Y:S01]  /*1500*/  FFMA.RM R0, R0, R5, 12582913 ;  /* 0x4b40000100007423 */ /* 0x000fe20000004005 */
[----:B------:R-:W3:Y:S03]  /*1510*/  LDCU UR8, c[0x0][0x3b4] ;  /* 0x00007680ff0877ac */ /* 0x000ee60008000800 */
[C---:B------:R-:W-:Y:S01]  /*1520*/  FADD R2, R0.reuse, -12583039 ;  /* 0xcb40007f00027421 */ /* 0x040fe20000000000 */
[----:B------:R-:W-:-:S03]  /*1530*/  SHF.L.U32 R0, R0, 0x17, RZ ;  /* 0x0000001700007819 */ /* 0x000fc600000006ff */
[----:B------:R-:W-:Y:S01]  /*1540*/  FFMA R2, R3, 1.4426950216293334961, -R2 ;  /* 0x3fb8aa3b03027823 */ /* 0x000fe20000000802 */
[----:B0-----:R-:W-:-:S03]  /*1550*/  UIADD3 UR4, UPT, UPT, UR9, -0xd000000, URZ ;  /* 0xf300000009047890 */ /* 0x001fc6000fffe0ff */
[----:B------:R-:W-:Y:S01]  /*1560*/  FFMA R2, R3, 1.925963033500011079e-08, R2 ;  /* 0x32a5706003027823 */ /* 0x000fe20000000002 */
[----:B------:R-:W-:Y:S01]  /*1570*/  MUFU.RSQ R5, UR9 ;  /* 0x0000000900057d08 */ /* 0x000fe20008001400 */
[----:B------:R-:W-:-:S07]  /*1580*/  UISETP.GT.U32.AND UP0, UPT, UR4, 0x727fffff, UPT ;  /* 0x727fffff0400788c */ /* 0x000fce000bf04070 */
[----:B------:R-:W0:Y:S02]  /*1590*/  MUFU.EX2 R3, R2 ;  /* 0x0000000200037308 */ /* 0x000e240000000800 */
[----:B0-----:R-:W-:-:S04]  /*15a0*/  FMUL R0, R0, R3 ;  /* 0x0000000300007220 */ /* 0x001fc80000400000 */
[----:B--2---:R-:W-:-:S04]  /*15b0*/  FMUL R0, R0, UR5 ;  /* 0x0000000500007c20 */ /* 0x004fc80008400000 */
[----:B------:R-:W-:Y:S01]  /*15c0*/  FMUL R3, R0, R0 ;  /* 0x0000000000037220 */ /* 0x000fe20000400000 */
[----:B------:R-:W-:-:S03]  /*15d0*/  FADD R0, R8, -R21 ;  /* 0x8000001508007221 */ /* 0x000fc60000000000 */
[----:B---3--:R-:W-:Y:S01]  /*15e0*/  FMUL R3, R3, UR8 ;  /* 0x0000000803037c20 */ /* 0x008fe20008400000 */
[----:B------:R-:W-:Y:S06]  /*15f0*/  BRA.U !UP0, `(.L_x_29) ;  /* 0x00000001081c7547 */ /* 0x000fec000b800000 */
[----:B------:R-:W0:Y:S01]  /*1600*/  LDCU UR4, c[0x0][0x3ac] ;  /* 0x00007580ff0477ac */ /* 0x000e220008000800 */
[----:B------:R-:W-:Y:S01]  /*1610*/  BSSY.RECONVERGENT B6, `(.L_x_30) ;  /* 0x0000004000067945 */ /* 0x000fe20003800200 */
[----:B------:R-:W-:Y:S01]  /*1620*/  MOV R6, 0x1650 ;  /* 0x0000165000067802 */ /* 0x000fe20000000f00 */
[----:B0-----:R-:W-:-:S07]  /*1630*/  IMAD.U32 R2, RZ, RZ, UR4 ;  /* 0x00000004ff027e24 */ /* 0x001fce000f8e00ff */
[----:B-1----:R-:W-:Y:S05]  /*1640*/  CALL.REL.NOINC `($__internal_0_$__cuda_sm20_sqrt_rn_f32_slowpath) ;  /* 0x0000000c009c7944 */ /* 0x002fea0003c00000 */
[----:B------:R-:W-:Y:S05]  /*1650*/  BSYNC.RECONVERGENT B6 ;  /* 0x0000000000067941 */ /* 0x000fea0003800200 */
.L_x_30:
[----:B------:R-:W-:Y:S05]  /*1660*/  BRA `(.L_x_31) ;  /* 0x0000000000107947 */ /* 0x000fea0003800000 */
.L_x_29:
[C---:B------:R-:W-:Y:S01]  /*1670*/  FMUL.FTZ R2, R5.reuse, UR9 ;  /* 0x0000000905027c20 */ /* 0x040fe20008410000 */
[----:B------:R-:W-:-:S03]  /*1680*/  FMUL.FTZ R6, R5, 0.5 ;  /* 0x3f00000005067820 */ /* 0x000fc60000410000 */
[----:B------:R-:W-:-:S04]  /*1690*/  FFMA R5, -R2, R2, UR9 ;  /* 0x0000000902057e23 */ /* 0x000fc80008000102 */
[----:B------:R-:W-:-:S07]  /*16a0*/  FFMA R2, R5, R6, R2 ;  /* 0x0000000605027223 */ /* 0x000fce0000000002 */
.L_x_31:
[----:B------:R-:W0:Y:S01]  /*16b0*/  MUFU.RCP R5, R2 ;  /* 0x0000000200057308 */ /* 0x000e220000001000 */
[----:B------:R-:W-:Y:S07]  /*16c0*/  BSSY.RECONVERGENT B8, `(.L_x_32) ;  /* 0x000000b000087945 */ /* 0x000fee0003800200 */
[----:B------:R-:W2:Y:S01]  /*16d0*/  FCHK P0, R3, R2 ;  /* 0x0000000203007302 */ /* 0x000ea20000000000 */
[----:B0-----:R-:W-:-:S04]  /*16e0*/  FFMA R6, R5, -R2, 1 ;  /* 0x3f80000005067423 */ /* 0x001fc80000000802 */
[----:B------:R-:W-:-:S04]  /*16f0*/  FFMA R6, R5, R6, R5 ;  /* 0x0000000605067223 */ /* 0x000fc80000000005 */
[----:B------:R-:W-:-:S04]  /*1700*/  FFMA R5, R3, R6, RZ ;  /* 0x0000000603057223 */ /* 0x000fc800000000ff */
[----:B------:R-:W-:-:S04]  /*1710*/  FFMA R7, R5, -R2, R3 ;  /* 0x8000000205077223 */ /* 0x000fc80000000003 */
[----:B------:R-:W-:Y:S01]  /*1720*/  FFMA R5, R6, R7, R5 ;  /* 0x0000000706057223 */ /* 0x000fe20000000005 */
[----:B--2---:R-:W-:Y:S06]  /*1730*/  @!P0 BRA `(.L_x_33) ;  /* 0x00000000000c8947 */ /* 0x004fec0003800000 */
[----:B------:R-:W-:-:S07]  /*1740*/  MOV R32, 0x1760 ;  /* 0x0000176000207802 */ /* 0x000fce0000000f00 */
[----:B-1----:R-:W-:Y:S05]  /*1750*/  CALL.REL.NOINC `($__internal_1_$__cuda_sm3x_div_rn_noftz_f32_slowpath) ;  /* 0x0000000c00b07944 */ /* 0x002fea0003c00000 */
[----:B------:R-:W-:-:S07]  /*1760*/  MOV R5, R7 ;  /* 0x0000000700057202 */ /* 0x000fce0000000f00 */
.L_x_33:
[----:B------:R-:W-:Y:S05]  /*1770*/  BSYNC.RECONVERGENT B8 ;  /* 0x0000000000087941 */ /* 0x000fea0003800200 */
.L_x_32:
        /* <DEDUP_REMOVED lines=9> */
[----:B------:R-:W-:Y:S01]  /*1810*/  MOV R3, R0 ;  /* 0x0000000000037202 */ /* 0x000fe20000000f00 */
[----:B------:R-:W-:Y:S01]  /*1820*/  IMAD.MOV.U32 R2, RZ, RZ, R19 ;  /* 0x000000ffff027224 */ /* 0x000fe200078e0013 */
[----:B------:R-:W-:-:S07]  /*1830*/  MOV R32, 0x1850 ;  /* 0x0000185000207802 */ /* 0x000fce0000000f00 */
[----:B-1----:R-:W-:Y:S05]  /*1840*/  CALL.REL.NOINC `($__internal_1_$__cuda_sm3x_div_rn_noftz_f32_slowpath) ;  /* 0x0000000c00747944 */ /* 0x002fea0003c00000 */
.L_x_35:
[----:B------:R-:W-:Y:S05]  /*1850*/  BSYNC.RECONVERGENT B8 ;  /* 0x0000000000087941 */ /* 0x000fea0003800200 */
.L_x_34:
[----:B------:R-:W0:Y:S01]  /*1860*/  MUFU.RCP R39, R16 ;  /* 0x0000001000277308 */ /* 0x000e220000001000 */
[----:B------:R-:W-:Y:S01]  /*1870*/  FMUL R3, R0, R0 ;  /* 0x0000000000037220 */ /* 0x000fe20000400000 */
[----:B------:R-:W-:Y:S01]  /*1880*/  BSSY.RECONVERGENT B8, `(.L_x_36) ;  /* 0x000000c000087945 */ /* 0x000fe20003800200 */
[----:B------:R-:W-:-:S05]  /*1890*/  FADD R6, -R7, R20 ;  /* 0x0000001407067221 */ /* 0x000fca0000000100 */
[----:B------:R-:W2:Y:S01]  /*18a0*/  FCHK P0, R3, R16 ;  /* 0x0000001003007302 */ /* 0x000ea20000000000 */
[----:B0-----:R-:W-:-:S04]  /*18b0*/  FFMA R2, R39, -R16, 1 ;  /* 0x3f80000027027423 */ /* 0x001fc80000000810 */
[----:B------:R-:W-:-:S04]  /*18c0*/  FFMA R2, R39, R2, R39 ;  /* 0x0000000227027223 */ /* 0x000fc80000000027 */
[----:B------:R-:W-:-:S04]  /*18d0*/  FFMA R39, R3, R2, RZ ;  /* 0x0000000203277223 */ /* 0x000fc800000000ff */
[----:B------:R-:W-:-:S04]  /*18e0*/  FFMA R0, R39, -R16, R3 ;  /* 0x8000001027007223 */ /* 0x000fc80000000003 */
[----:B------:R-:W-:Y:S01]  /*18f0*/  FFMA R7, R2, R0, R39 ;  /* 0x0000000002077223 */ /* 0x000fe20000000027 */
[----:B--2---:R-:W-:Y:S06]  /*1900*/  @!P0 BRA `(.L_x_37) ;  /* 0x00000000000c8947 */ /* 0x004fec0003800000 */
[----:B------:R-:W-:Y:S02]  /*1910*/  MOV R2, R16 ;  /* 0x0000001000027202 */ /* 0x000fe40000000f00 */
[----:B------:R-:W-:-:S07]  /*1920*/  MOV R32, 0x1940 ;  /* 0x0000194000207802 */ /* 0x000fce0000000f00 */
[----:B-1----:R-:W-:Y:S05]  /*1930*/  CALL.REL.NOINC `($__internal_1_$__cuda_sm3x_div_rn_noftz_f32_slowpath) ;  /* 0x0000000c00387944 */ /* 0x002fea0003c00000 */
.L_x_37:
[----:B------:R-:W-:Y:S05]  /*1940*/  BSYNC.RECONVERGENT B8 ;  /* 0x0000000000087941 */ /* 0x000fea0003800200 */
.L_x_36:
[----:B------:R-:W-:Y:S01]  /*1950*/  SHF.R.U32.HI R0, RZ, 0x2, R41 ;  /* 0x00000002ff007819 */ /* 0x000fe20000011629 */
[----:B------:R-:W-:Y:S01]  /*1960*/  FADD R32, R6, -R7 ;  /* 0x8000000706207221 */ /* 0x000fe20000000000 */
[----:B------:R-:W-:Y:S01]  /*1970*/  SHF.L.U32 R3, R23, 0x4, RZ ;  /* 0x0000000417037819 */ /* 0x000fe200000006ff */
[----:B------:R-:W-:Y:S01]  /*1980*/  HFMA2 R36, -RZ, RZ, 1.5048828125, 33.21875 ;  /* 0x3e055027ff247431 */ /* 0x000fe200000001ff */
[----:B------:R-:W-:Y:S01]  /*1990*/  LOP3.LUT R0, R0, R41, RZ, 0x3c, !PT ;  /* 0x0000002900007212 */ /* 0x000fe200078e3cff */
[----:B------:R-:W-:Y:S01]  /*19a0*/  HFMA2 R41, -RZ, RZ, 0.96630859375, -0.0022525787353515625 ;  /* 0x3bbb989dff297431 */ /* 0x000fe200000001ff */
[----:B------:R-:W-:Y:S01]  /*19b0*/  IADD3 R4, PT, PT, R4, 0x161f14, RZ ;  /* 0x00161f1404047810 */ /* 0x000fe20007ffe0ff */
[----:B------:R-:W0:Y:S01]  /*19c0*/  LDCU UR4, c[0x0][0x394] ;  /* 0x00007280ff0477ac */ /* 0x000e220008000800 */
[----:B------:R-:W-:Y:S01]  /*19d0*/  BSSY.RECONVERGENT B8, `(.L_x_38) ;  /* 0x0000039000087945 */ /* 0x000fe20003800200 */
[----:B------:R-:W-:-:S05]  /*19e0*/  IMAD.SHL.U32 R2, R0, 0x2, RZ ;  /* 0x0000000200027824 */ /* 0x000fca00078e00ff */
[----:B------:R-:W-:Y:S01]  /*19f0*/  LOP3.LUT R2, R0, R2, R3, 0x96, !PT ;  /* 0x0000000200027212 */ /* 0x000fe200078e9603 */
[----:B------:R-:W-:Y:S02]  /*1a00*/  IMAD.MOV.U32 R3, RZ, RZ, 0x2f800000 ;  /* 0x2f800000ff037424 */ /* 0x000fe400078e00ff */
[----:B------:R-:W-:Y:S01]  /*1a10*/  FFMA.SAT R6, R32, R41, 0.5 ;  /* 0x3f00000020067423 */ /* 0x000fe20000002029 */
[----:B------:R-:W-:-:S04]  /*1a20*/  LOP3.LUT R39, R2, R23, RZ, 0x3c, !PT ;  /* 0x0000001702277212 */ /* 0x000fc800078e3cff */
[----:B------:R-:W-:-:S04]  /*1a30*/  IADD3 R0, PT, PT, R39, R4, RZ ;  /* 0x0000000427007210 */ /* 0x000fc80007ffe0ff */
[----:B------:R-:W-:-:S05]  /*1a40*/  I2FP.F32.U32 R0, R0 ;  /* 0x0000000000007245 */ /* 0x000fca0000201000 */
[----:B------:R-:W-:-:S04]  /*1a50*/  FFMA R0, R0, R3, 1.1641532182693481445e-10 ;  /* 0x2f00000000007423 */ /* 0x000fc80000000003 */
[C---:B------:R-:W-:Y:S01]  /*1a60*/  FMUL R3, R0.reuse, 8388608 ;  /* 0x4b00000000037820 */ /* 0x040fe20000400000 */
[----:B------:R-:W-:-:S04]  /*1a70*/  FSETP.GEU.AND P0, PT, R0, 1.175494350822287508e-38, PT ;  /* 0x008000000000780b */ /* 0x000fc80003f0e000 */
[----:B------:R-:W-:Y:S02]  /*1a80*/  FSEL R2, R3, R0, !P0 ;  /* 0x0000000003027208 */ /* 0x000fe40004000000 */
[----:B------:R-:W-:-:S03]  /*1a90*/  MOV R3, 0x437c0000 ;  /* 0x437c000000037802 */ /* 0x000fc60000000f00 */
[----:B------:R-:W-:Y:S02]  /*1aa0*/  VIADD R7, R2, 0xc0d55555 ;  /* 0xc0d5555502077836 */ /* 0x000fe40000000000 */
[----:B------:R-:W-:-:S03]  /*1ab0*/  FFMA.RM R6, R6, R3, 12582913 ;  /* 0x4b40000106067423 */ /* 0x000fc60000004003 */
[----:B------:R-:W-:Y:S01]  /*1ac0*/  LOP3.LUT R7, R7, 0xff800000, RZ, 0xc0, !PT ;  /* 0xff80000007077812 */ /* 0x000fe200078ec0ff */
[C---:B------:R-:W-:Y:S01]  /*1ad0*/  FADD R3, R6.reuse, -12583039 ;  /* 0xcb40007f06037421 */ /* 0x040fe20000000000 */
[----:B------:R-:W-:Y:S02]  /*1ae0*/  IMAD.SHL.U32 R6, R6, 0x800000, RZ ;  /* 0x0080000006067824 */ /* 0x000fe400078e00ff */
[----:B------:R-:W-:Y:S01]  /*1af0*/  IADD3 R34, PT, PT, R2, -R7, RZ ;  /* 0x8000000702227210 */ /* 0x000fe20007ffe0ff */
[----:B------:R-:W-:-:S04]  /*1b00*/  FFMA R41, R32, 1.4426950216293334961, -R3 ;  /* 0x3fb8aa3b20297823 */ /* 0x000fc80000000803 */
[----:B------:R-:W-:Y:S01]  /*1b10*/  FADD R3, R34, -1 ;  /* 0xbf80000022037421 */ /* 0x000fe20000000000 */
[----:B------:R-:W-:-:S03]  /*1b20*/  FFMA R41, R32, 1.925963033500011079e-08, R41 ;  /* 0x32a5706020297823 */ /* 0x000fc60000000029 */
[----:B------:R-:W-:-:S03]  /*1b30*/  FFMA R32, R3, -R36, 0.14084610342979431152 ;  /* 0x3e1039f603207423 */ /* 0x000fc60000000824 */
[----:B------:R-:W2:Y:S01]  /*1b40*/  MUFU.EX2 R41, R41 ;  /* 0x0000002900297308 */ /* 0x000ea20000000800 */
[----:B------:R-:W-:-:S04]  /*1b50*/  FFMA R32, R3, R32, -0.12148627638816833496 ;  /* 0xbdf8cdcc03207423 */ /* 0x000fc80000000020 */
[----:B------:R-:W-:-:S04]  /*1b60*/  FFMA R32, R3, R32, 0.13980610668659210205 ;  /* 0x3e0f295503207423 */ /* 0x000fc80000000020 */
[----:B------:R-:W-:-:S04]  /*1b70*/  FFMA R32, R3, R32, -0.16684235632419586182 ;  /* 0xbe2ad8b903207423 */ /* 0x000fc80000000020 */
[----:B------:R-:W-:-:S04]  /*1b80*/  FFMA R32, R3, R32, 0.20012299716472625732 ;  /* 0x3e4ced0b03207423 */ /* 0x000fc80000000020 */
[----:B------:R-:W-:Y:S01]  /*1b90*/  FFMA R32, R3, R32, -0.24999669194221496582 ;  /* 0xbe7fff2203207423 */ /* 0x000fe20000000020 */
[----:B--2---:R-:W-:-:S03]  /*1ba0*/  FMUL R6, R6, R41 ;  /* 0x0000002906067220 */ /* 0x004fc60000400000 */
[C---:B------:R-:W-:Y:S01]  /*1bb0*/  FFMA R32, R3.reuse, R32, 0.33333182334899902344 ;  /* 0x3eaaaa7803207423 */ /* 0x040fe20000000020 */
[----:B------:R-:W-:Y:S01]  /*1bc0*/  FMUL R6, R6, R5 ;  /* 0x0000000506067220 */ /* 0x000fe20000400000 */
[----:B------:R-:W-:Y:S02]  /*1bd0*/  FSEL R5, RZ, -23, P0 ;  /* 0xc1b80000ff057808 */ /* 0x000fe40000000000 */
[C---:B------:R-:W-:Y:S01]  /*1be0*/  FFMA R34, R3.reuse, R32, -0.5 ;  /* 0xbf00000003227423 */ /* 0x040fe20000000020 */
[----:B------:R-:W-:Y:S01]  /*1bf0*/  ISETP.GT.U32.AND P0, PT, R2, 0x7f7fffff, PT ;  /* 0x7f7fffff0200780c */ /* 0x000fe20003f04070 */
[----:B------:R-:W2:Y:S01]  /*1c00*/  MUFU.RCP R41, R6 ;  /* 0x0000000600297308 */ /* 0x000ea20000001000 */
[----:B------:R-:W-:Y:S01]  /*1c10*/  I2FP.F32.S32 R32, R7 ;  /* 0x0000000700207245 */ /* 0x000fe20000201400 */
[----:B------:R-:W-:Y:S01]  /*1c20*/  FMUL R34, R3, R34 ;  /* 0x0000002203227220 */ /* 0x000fe20000400000 */
[----:B------:R-:W-:-:S03]  /*1c30*/  MOV R7, 0x7f800000 ;  /* 0x7f80000000077802 */ /* 0x000fc60000000f00 */
[----:B------:R-:W-:Y:S01]  /*1c40*/  FFMA R5, R32, 1.1920928955078125e-07, R5 ;  /* 0x3400000020057823 */ /* 0x000fe20000000005 */
[----:B------:R-:W-:-:S04]  /*1c50*/  FFMA R34, R3, R34, R3 ;  /* 0x0000002203227223 */ /* 0x000fc80000000003 */
[----:B------:R-:W-:Y:S01]  /*1c60*/  FFMA R3, R5, 0.69314718246459960938, R34 ;  /* 0x3f31721805037823 */ /* 0x000fe20000000022 */
[C---:B------:R-:W-:Y:S01]  /*1c70*/  @P0 FFMA R3, R2.reuse, R7, +INF ;  /* 0x7f80000002030423 */ /* 0x040fe20000000007 */
[----:B------:R-:W-:-:S04]  /*1c80*/  FSETP.NEU.AND P0, PT, R2, RZ, PT ;  /* 0x000000ff0200720b */ /* 0x000fc80003f0d000 */
[----:B------:R-:W-:Y:S01]  /*1c90*/  FSEL R3, -R3, +INF , P0 ;  /* 0x7f80000003037808 */ /* 0x000fe20000000100 */
[----:B--2---:R-:W-:-:S04]  /*1ca0*/  FFMA R2, -R6, R41, 1 ;  /* 0x3f80000006027423 */ /* 0x004fc80000000129 */
[----:B------:R-:W-:Y:S01]  /*1cb0*/  FFMA R2, R41, R2, R41 ;  /* 0x0000000229027223 */ /* 0x000fe20000000029 */
[C---:B0-----:R-:W-:Y:S02]  /*1cc0*/  FMUL R5, R3.reuse, UR4 ;  /* 0x0000000403057c20 */ /* 0x041fe40008400000 */
[----:B------:R-:W0:Y:S01]  /*1cd0*/  FCHK P0, R3, R6 ;  /* 0x0000000603007302 */ /* 0x000e220000000000 */
[----:B------:R-:W-:-:S04]  /*1ce0*/  FFMA R7, R3, R2, RZ ;  /* 0x0000000203077223 */ /* 0x000fc800000000ff */
[----:B------:R-:W-:-:S04]  /*1cf0*/  FFMA R32, -R6, R7, R3 ;  /* 0x0000000706207223 */ /* 0x000fc80000000103 */
[----:B------:R-:W-:Y:S01]  /*1d00*/  FFMA R2, R2, R32, R7 ;  /* 0x0000002002027223 */ /* 0x000fe20000000007 */
[----:B0-----:R-:W-:Y:S06]  /*1d10*/  @!P0 BRA `(.L_x_39) ;  /* 0x0000000000108947 */ /* 0x001fec0003800000 */
[----:B------:R-:W-:Y:S02]  /*1d20*/  MOV R2, R6 ;  /* 0x0000000600027202 */ /* 0x000fe40000000f00 */
[----:B------:R-:W-:-:S07]  /*1d30*/  MOV R32, 0x1d50 ;  /* 0x00001d5000207802 */ /* 0x000fce0000000f00 */
[----:B-1----:R-:W-:Y:S05]  /*1d40*/  CALL.REL.NOINC `($__internal_1_$__cuda_sm3x_div_rn_noftz_f32_slowpath) ;  /* 0x0000000800347944 */ /* 0x002fea0003c00000 */
[----:B------:R-:W-:-:S07]  /*1d50*/  IMAD.MOV.U32 R2, RZ, RZ, R7 ;  /* 0x000000ffff027224 */ /* 0x000fce00078e0007 */
.L_x_39:
[----:B------:R-:W-:Y:S05]  /*1d60*/  BSYNC.RECONVERGENT B8 ;  /* 0x0000000000087941 */ /* 0x000fea0003800200 */
.L_x_38:
[----:B------:R-:W-:Y:S01]  /*1d70*/  FSETP.GEU.AND P0, PT, R2, R5, PT ;  /* 0x000000050200720b */ /* 0x000fe20003f0e000 */
[----:B------:R-:W-:Y:S01]  /*1d80*/  HFMA2 R36, -RZ, RZ, 0, 0 ;  /* 0x00000000ff247431 */ /* 0x000fe200000001ff */
[----:B------:R-:W-:Y:S01]  /*1d90*/  MOV R2, R35 ;  /* 0x0000002300027202 */ /* 0x000fe20000000f00 */
[----:B------:R-:W-:-:S10]  /*1da0*/  IMAD.MOV.U32 R5, RZ, RZ, R37 ;  /* 0x000000ffff057224 */ /* 0x000fd400078e0025 */
[----:B------:R-:W-:Y:S05]  /*1db0*/  @P0 BRA `(.L_x_40) ;  /* 0x0000000000340947 */ /* 0x000fea0003800000 */
[----:B------:R-:W-:Y:S01]  /*1dc0*/  FADD R22, R22, R33 ;  /* 0x0000002116167221 */ /* 0x000fe20000000000 */
[----:B------:R-:W-:Y:S01]  /*1dd0*/  FADD R24, R24, R31 ;  /* 0x0000001f18187221 */ /* 0x000fe20000000000 */
[----:B------:R-:W-:Y:S01]  /*1de0*/  FADD R26, R26, R9 ;  /* 0x000000091a1a7221 */ /* 0x000fe20000000000 */
[----:B------:R-:W-:Y:S02]  /*1df0*/  MOV R30, 0x12 ;  /* 0x00000012001e7802 */ /* 0x000fe40000000f00 */
[----:B------:R-:W-:Y:S01]  /*1e00*/  MOV R36, 0x1 ;  /* 0x0000000100247802 */ /* 0x000fe20000000f00 */
[----:B------:R-:W-:Y:S06]  /*1e10*/  BRA `(.L_x_40) ;  /* 0x00000000001c7947 */ /* 0x000fec0003800000 */
.L_x_28:
[----:B------:R-:W-:Y:S01]  /*1e20*/  MOV R39, R23 ;  /* 0x0000001700277202 */ /* 0x000fe20000000f00 */
[----:B------:R-:W-:Y:S01]  /*1e30*/  VIADD R30, R30, 0xffffffff ;  /* 0xffffffff1e1e7836 */ /* 0x000fe20000000000 */
[----:B------:R-:W-:Y:S01]  /*1e40*/  MOV R23, R25 ;  /* 0x0000001900177202 */ /* 0x000fe20000000f00 */
[----:B------:R-:W-:Y:S01]  /*1e50*/  IMAD.MOV.U32 R5, RZ, RZ, R41 ;  /* 0x000000ffff057224 */ /* 0x000fe200078e0029 */
[----:B------:R-:W-:Y:S01]  /*1e60*/  MOV R2, R37 ;  /* 0x0000002500027202 */ /* 0x000fe20000000f00 */
[----:B------:R-:W-:Y:S01]  /*1e70*/  IMAD.MOV.U32 R25, RZ, RZ, R35 ;  /* 0x000000ffff197224 */ /* 0x000fe200078e0023 */
[----:B------:R-:W-:-:S07]  /*1e80*/  MOV R4, R32 ;  /* 0x0000002000047202 */ /* 0x000fce0000000f00 */
.L_x_40:
[----:B------:R-:W-:Y:S05]  /*1e90*/  BSYNC.RECONVERGENT B5 ;  /* 0x0000000000057941 */ /* 0x000fea0003800200 */
.L_x_27:
[----:B------:R-:W0:Y:S01]  /*1ea0*/  LDCU UR4, c[0x0][0x3b8] ;  /* 0x00007700ff0477ac */ /* 0x000e220008000800 */
[C---:B------:R-:W-:Y:S02]  /*1eb0*/  ISETP.GE.AND P0, PT, R30.reuse, 0x11, PT ;  /* 0x000000111e00780c */ /* 0x040fe40003f06270 */
[----:B------:R-:W-:Y:S01]  /*1ec0*/  IADD3 R30, PT, PT, R30, 0x1, RZ ;  /* 0x000000011e1e7810 */ /* 0x000fe20007ffe0ff */
[----:B0-----:R-:W-:-:S10]  /*1ed0*/  FADD R27, R27, UR4 ;  /* 0x000000041b1b7e21 */ /* 0x001fd40008000000 */
[----:B------:R-:W-:Y:S05]  /*1ee0*/  @!P0 BRA `(.L_x_41) ;  /* 0xffffffe800e08947 */ /* 0x000fea000383ffff */
[----:B------:R-:W-:Y:S05]  /*1ef0*/  BSYNC.RECONVERGENT B4 ;  /* 0x0000000000047941 */ /* 0x000fea0003800200 */
.L_x_14:
[----:B------:R-:W0:Y:S01]  /*1f00*/  LDCU UR4, c[0x0][0x394] ;  /* 0x00007280ff0477ac */ /* 0x000e220008000800 */
[----:B------:R-:W-:Y:S01]  /*1f10*/  ISETP.NE.AND P1, PT, R36, RZ, PT ;  /* 0x000000ff2400720c */ /* 0x000fe20003f25270 */
[----:B------:R-:W-:Y:S01]  /*1f20*/  IMAD.MOV.U32 R8, RZ, RZ, R23 ;  /* 0x000000ffff087224 */ /* 0x000fe200078e0017 */
[----:B------:R-:W-:Y:S02]  /*1f30*/  MOV R3, R25 ;  /* 0x0000001900037202 */ /* 0x000fe40000000f00 */
[----:B------:R-:W-:Y:S02]  /*1f40*/  MOV R9, R39 ;  /* 0x0000002700097202 */ /* 0x000fe40000000f00 */
[----:B0-----:R-:W-:-:S13]  /*1f50*/  FSETP.GEU.AND P0, PT, R27, UR4, PT ;  /* 0x000000041b007c0b */ /* 0x001fda000bf0e000 */
[----:B------:R-:W-:Y:S05]  /*1f60*/  @!P0 BRA P1, `(.L_x_42) ;  /* 0xffffffe4006c8947 */ /* 0x000fea000083ffff */
[----:B------:R-:W-:Y:S05]  /*1f70*/  BSYNC.RECONVERGENT B2 ;  /* 0x0000000000027941 */ /* 0x000fea0003800200 */
.L_x_8:
        /* <DEDUP_REMOVED lines=10> */
[----:B------:R-:W-:Y:S01]  /*2020*/  IMAD.MOV.U32 R3, RZ, RZ, R2 ;  /* 0x000000ffff037224 */ /* 0x000fe200078e0002 */
[----:B------:R-:W-:Y:S06]  /*2030*/  BRA `(.L_x_45) ;  /* 0x0000000000107947 */ /* 0x000fec0003800000 */
.L_x_44:
[----:B------:R-:W-:Y:S01]  /*2040*/  FMUL.FTZ R3, R2, R5 ;  /* 0x0000000502037220 */ /* 0x000fe20000410000 */
[----:B------:R-:W-:-:S03]  /*2050*/  FMUL.FTZ R4, R5, 0.5 ;  /* 0x3f00000005047820 */ /* 0x000fc60000410000 */
[----:B------:R-:W-:-:S04]  /*2060*/  FFMA R2, -R3, R3, R2 ;  /* 0x0000000303027223 */ /* 0x000fc80000000102 */
[----:B------:R-:W-:-:S07]  /*2070*/  FFMA R3, R2, R4, R3 ;  /* 0x0000000402037223 */ /* 0x000fce0000000003 */
.L_x_45:
[----:B------:R-:W-:Y:S05]  /*2080*/  BSYNC.RECONVERGENT B2 ;  /* 0x0000000000027941 */ /* 0x000fea0003800200 */
.L_x_43:
[----:B------:R-:W0:Y:S01]  /*2090*/  LDC R6, c[0x0][0x394] ;  /* 0x0000e500ff067b82 */ /* 0x000e220000000800 */
[----:B------:R-:W-:Y:S01]  /*20a0*/  FMUL R3, R3, R3 ;  /* 0x0000000303037220 */ /* 0x000fe20000400000 */
        /* <DEDUP_REMOVED lines=13> */
[----:B------:R-:W-:-:S07]  /*2180*/  MOV R2, R7 ;  /* 0x0000000700027202 */ /* 0x000fce0000000f00 */
.L_x_47:
[----:B------:R-:W-:Y:S05]  /*2190*/  BSYNC.RECONVERGENT B2 ;  /* 0x0000000000027941 */ /* 0x000fea0003800200 */
.L_x_46:
[----:B-1----:R-:W-:Y:S01]  /*21a0*/  FADD R15, R2, R15 ;  /* 0x0000000f020f7221 */ /* 0x002fe20000000000 */
[----:B------:R-:W-:Y:S06]  /*21b0*/  @!P2 BRA `(.L_x_48) ;  /* 0xffffffe00098a947 */ /* 0x000fec000383ffff */
[----:B------:R-:W-:Y:S05]  /*21c0*/  BSYNC.RECONVERGENT B3 ;  /* 0x0000000000037941 */ /* 0x000fea0003800200 */
.L_x_7:
[----:B------:R-:W-:Y:S05]  /*21d0*/  BRA `(.L_x_49) ;  /* 0x00000000004c7947 */ /* 0x000fea0003800000 */
.L_x_4:
[----:B------:R-:W0:Y:S02]  /*21e0*/  LDC R5, c[0x0][0x394] ;  /* 0x0000e500ff057b82 */ /* 0x000e240000000800 */
[----:B0-----:R-:W0:Y:S08]  /*21f0*/  MUFU.RCP R0, R5 ;  /* 0x0000000500007308 */ /* 0x001e300000001000 */
[----:B------:R-:W2:Y:S01]  /*2200*/  FCHK P0, RZ, R5 ;  /* 0x00000005ff007302 */ /* 0x000ea20000000000 */
[----:B0-----:R-:W-:-:S04]  /*2210*/  FFMA R3, R0, -R5, 1 ;  /* 0x3f80000000037423 */ /* 0x001fc80000000805 */
[----:B------:R-:W-:-:S04]  /*2220*/  FFMA R7, R0, R3, R0 ;  /* 0x0000000300077223 */ /* 0x000fc80000000000 */
[----:B------:R-:W-:-:S04]  /*2230*/  FFMA R0, RZ, R7, RZ ;  /* 0x00000007ff007223 */ /* 0x000fc800000000ff */
[----:B------:R-:W-:-:S04]  /*2240*/  FFMA R3, R0, -R5, RZ ;  /* 0x8000000500037223 */ /* 0x000fc800000000ff */
[----:B------:R-:W-:Y:S01]  /*2250*/  FFMA R0, R7, R3, R0 ;  /* 0x0000000307007223 */ /* 0x000fe20000000000 */
[----:B--2---:R-:W-:Y:S06]  /*2260*/  @!P0 BRA `(.L_x_50) ;  /* 0x0000000000188947 */ /* 0x004fec0003800000 */
[----:B------:R-:W0:Y:S01]  /*2270*/  LDCU UR4, c[0x0][0x394] ;  /* 0x00007280ff0477ac */ /* 0x000e220008000800 */
[----:B------:R-:W-:Y:S01]  /*2280*/  IMAD.MOV.U32 R3, RZ, RZ, RZ ;  /* 0x000000ffff037224 */ /* 0x000fe200078e00ff */
[----:B------:R-:W-:Y:S02]  /*2290*/  MOV R32, 0x22c0 ;  /* 0x000022c000207802 */ /* 0x000fe40000000f00 */
[----:B0-----:R-:W-:-:S07]  /*22a0*/  MOV R2, UR4 ;  /* 0x0000000400027c02 */ /* 0x001fce0008000f00 */
[----:B-1----:R-:W-:Y:S05]  /*22b0*/  CALL.REL.NOINC `($__internal_1_$__cuda_sm3x_div_rn_noftz_f32_slowpath) ;  /* 0x0000000000d87944 */ /* 0x002fea0003c00000 */
[----:B------:R-:W-:-:S07]  /*22c0*/  MOV R0, R7 ;  /* 0x0000000700007202 */ /* 0x000fce0000000f00 */
.L_x_50:
[----:B------:R-:W-:Y:S02]  /*22d0*/  IMAD.IADD R17, R14, 0x1, R17 ;  /* 0x000000010e117824 */ /* 0x000fe400078e0211 */
[----:B-1----:R-:W-:-:S03]  /*22e0*/  FADD R15, R0, R15 ;  /* 0x0000000f000f7221 */ /* 0x002fc60000000000 */
[----:B------:R-:W-:-:S13]  /*22f0*/  ISETP.GE.AND P0, PT, R17, 0x400, PT ;  /* 0x000004001100780c */ /* 0x000fda0003f06270 */
[----:B------:R-:W-:Y:S05]  /*2300*/  @!P0 BRA `(.L_x_50) ;  /* 0xfffffffc00f08947 */ /* 0x000fea000383ffff */
.L_x_49:
[----:B------:R-:W-:Y:S05]  /*2310*/  BSYNC.RECONVERGENT B0 ;  /* 0x0000000000007941 */ /* 0x000fea0003800200 */
.L_x_3:
[----:B------:R0:W-:Y:S02]  /*2320*/  STS [R10], R15 ;  /* 0x0000000f0a007388 */ /* 0x0001e40000000800 */
.L_x_1:
[----:B------:R-:W-:Y:S05]  /*2330*/  BSYNC.RECONVERGENT B1 ;  /* 0x0000000000017941 */ /* 0x000fea0003800200 */
.L_x_0:
[----:B------:R-:W-:Y:S01]  /*2340*/  BAR.SYNC.DEFER_BLOCKING 0x0 ;  /* 0x0000000000007b1d */ /* 0x000fe20000010000 */
[----:B------:R-:W-:Y:S02]  /*2350*/  ISETP.GE.U32.AND P0, PT, R11, 0x2, PT ;  /* 0x000000020b00780c */ /* 0x000fe40003f06070 */
[----:B------:R-:W-:-:S11]  /*2360*/  ISETP.NE.AND P1, PT, R13, RZ, PT ;  /* 0x000000ff0d00720c */ /* 0x000fd60003f25270 */
[----:B------:R-:W-:Y:S05]  /*2370*/  @!P0 BRA `(.L_x_51) ;  /* 0x00000000002c8947 */ /* 0x000fea0003800000 */
.L_x_52:
[----:B------:R-:W-:-:S04]  /*2380*/  SHF.R.U32.HI R2, RZ, 0x1, R11 ;  /* 0x00000001ff027819 */ /* 0x000fc8000001160b */
[----:B------:R-:W-:-:S13]  /*2390*/  ISETP.GE.U32.AND P0, PT, R13, R2, PT ;  /* 0x000000020d00720c */ /* 0x000fda0003f06070 */
[----:B------:R-:W-:Y:S01]  /*23a0*/  @!P0 LEA R0, R2, R10, 0x2 ;  /* 0x0000000a02008211 */ /* 0x000fe200078e10ff */
[----:B------:R-:W-:Y:S05]  /*23b0*/  @!P0 LDS R3, [R10] ;  /* 0x000000000a038984 */ /* 0x000fea0000000800 */
[----:B------:R-:W1:Y:S02]  /*23c0*/  @!P0 LDS R0, [R0] ;  /* 0x0000000000008984 */ /* 0x000e640000000800 */
[----:B-1----:R-:W-:-:S05]  /*23d0*/  @!P0 FADD R3, R0, R3 ;  /* 0x0000000300038221 */ /* 0x002fca0000000000 */
[----:B------:R1:W-:Y:S01]  /*23e0*/  @!P0 STS [R10], R3 ;  /* 0x000000030a008388 */ /* 0x0003e20000000800 */
[----:B------:R-:W-:Y:S01]  /*23f0*/  BAR.SYNC.DEFER_BLOCKING 0x0 ;  /* 0x0000000000007b1d */ /* 0x000fe20000010000 */
[----:B------:R-:W-:Y:S02]  /*2400*/  ISETP.GT.U32.AND P0, PT, R11, 0x3, PT ;  /* 0x000000030b00780c */ /* 0x000fe40003f04070 */
[----:B------:R-:W-:-:S11]  /*2410*/  MOV R11, R2 ;  /* 0x00000002000b7202 */ /* 0x000fd60000000f00 */
[----:B-1----:R-:W-:Y:S05]  /*2420*/  @P0 BRA `(.L_x_52) ;  /* 0xfffffffc00d40947 */ /* 0x002fea000383ffff */
.L_x_51:
[----:B------:R-:W-:Y:S05]  /*2430*/  @P1 EXIT ;  /* 0x000000000000194d */ /* 0x000fea0003800000 */
[----:B------:R-:W1:Y:S01]  /*2440*/  S2UR UR5, SR_CgaCtaId ;  /* 0x00000000000579c3 */ /* 0x000e620000008800 */
[----:B------:R-:W-:-:S07]  /*2450*/  UMOV UR4, 0x400 ;  /* 0x0000040000047882 */ /* 0x000fce0000000000 */
[----:B------:R-:W2:Y:S01]  /*2460*/  LDC.64 R2, c[0x0][0x388] ;  /* 0x0000e200ff027b82 */ /* 0x000ea20000000a00 */
[----:B-1----:R-:W-:Y:S01]  /*2470*/  ULEA UR4, UR5, UR4, 0x18 ;  /* 0x0000000405047291 */ /* 0x002fe2000f8ec0ff */
[----:B--2---:R-:W-:-:S08]  /*2480*/  IMAD.WIDE.U32 R12, R12, 0x4, R2 ;  /* 0x000000040c0c7825 */ /* 0x004fd000078e0002 */
[----:B------:R-:W1:Y:S04]  /*2490*/  LDS R5, [UR4] ;  /* 0x00000004ff057984 */ /* 0x000e680008000800 */
[----:B-1----:R-:W-:Y:S01]  /*24a0*/  STG.E desc[UR6][R12.64], R5 ;  /* 0x000000050c007986 */ /* 0x002fe2000c101906 */
[----:B------:R-:W-:Y:S05]  /*24b0*/  EXIT ;  /* 0x000000000000794d */ /* 0x000fea0003800000 */
        .weak           $__internal_0_$__cuda_sm20_sqrt_rn_f32_slowpath
        .type           $__internal_0_$__cuda_sm20_sqrt_rn_f32_slowpath,@function
        .size           $__internal_0_$__cuda_sm20_sqrt_rn_f32_slowpath,($__internal_1_$__cuda_sm3x_div_rn_noftz_f32_slowpath - $__internal_0_$__cuda_sm20_sqrt_rn_f32_slowpath)
$__internal_0_$__cuda_sm20_sqrt_rn_f32_slowpath:
[----:B------:R-:W-:-:S13]  /*24c0*/  LOP3.LUT P0, RZ, R2, 0x7fffffff, RZ, 0xc0, !PT ;  /* 0x7fffffff02ff7812 */ /* 0x000fda000780c0ff */
[----:B------:R-:W-:Y:S01]  /*24d0*/  @!P0 IMAD.MOV.U32 R7, RZ, RZ, R2 ;  /* 0x000000ffff078224 */ /* 0x000fe200078e0002 */
[----:B------:R-:W-:Y:S06]  /*24e0*/  @!P0 BRA `(.L_x_53) ;  /* 0x0000000000408947 */ /* 0x000fec0003800000 */
[----:B------:R-:W-:-:S13]  /*24f0*/  FSETP.GEU.FTZ.AND P0, PT, R2, RZ, PT ;  /* 0x000000ff0200720b */ /* 0x000fda0003f1e000 */
[----:B------:R-:W-:Y:S01]  /*2500*/  @!P0 MOV R7, 0x7fffffff ;  /* 0x7fffffff00078802 */ /* 0x000fe20000000f00 */
[----:B------:R-:W-:Y:S06]  /*2510*/  @!P0 BRA `(.L_x_53) ;  /* 0x0000000000348947 */ /* 0x000fec0003800000 */
[----:B------:R-:W-:-:S13]  /*2520*/  FSETP.GTU.FTZ.AND P0, PT, |R2|, +INF , PT ;  /* 0x7f8000000200780b */ /* 0x000fda0003f1c200 */
[----:B------:R-:W-:Y:S01]  /*2530*/  @P0 FADD.FTZ R7, R2, 1 ;  /* 0x3f80000002070421 */ /* 0x000fe20000010000 */
[----:B------:R-:W-:Y:S06]  /*2540*/  @P0 BRA `(.L_x_53) ;  /* 0x0000000000280947 */ /* 0x000fec0003800000 */
[----:B------:R-:W-:-:S13]  /*2550*/  FSETP.NEU.FTZ.AND P0, PT, |R2|, +INF , PT ;  /* 0x7f8000000200780b */ /* 0x000fda0003f1d200 */
[----:B------:R-:W-:-:S04]  /*2560*/  @P0 FFMA R38, R2, 1.84467440737095516160e+19, RZ ;  /* 0x5f80000002260823 */ /* 0x000fc800000000ff */
[----:B------:R-:W0:Y:S02]  /*2570*/  @P0 MUFU.RSQ R43, R38 ;  /* 0x00000026002b0308 */ /* 0x000e240000001400 */
[----:B0-----:R-:W-:Y:S01]  /*2580*/  @P0 FMUL.FTZ R5, R38, R43 ;  /* 0x0000002b26050220 */ /* 0x001fe20000410000 */
[----:B------:R-:W-:-:S03]  /*2590*/  @P0 FMUL.FTZ R34, R43, 0.5 ;  /* 0x3f0000002b220820 */ /* 0x000fc60000410000 */
[----:B------:R-:W-:-:S04]  /*25a0*/  @P0 FADD.FTZ R7, -R5, -RZ ;  /* 0x800000ff05070221 */ /* 0x000fc80000010100 */
[----:B------:R-:W-:Y:S01]  /*25b0*/  @P0 FFMA R40, R5, R7, R38 ;  /* 0x0000000705280223 */ /* 0x000fe20000000026 */
[----:B------:R-:W-:-:S03]  /*25c0*/  @!P0 MOV R7, R2 ;  /* 0x0000000200078202 */ /* 0x000fc60000000f00 */
[----:B------:R-:W-:-:S04]  /*25d0*/  @P0 FFMA R34, R40, R34, R5 ;  /* 0x0000002228220223 */ /* 0x000fc80000000005 */
[----:B------:R-:W-:-:S07]  /*25e0*/  @P0 FMUL.FTZ R7, R34, 2.3283064365386962891e-10 ;  /* 0x2f80000022070820 */ /* 0x000fce0000410000 */
.L_x_53:
[----:B------:R-:W-:Y:S02]  /*25f0*/  IMAD.MOV.U32 R2, RZ, RZ, R7 ;  /* 0x000000ffff027224 */ /* 0x000fe400078e0007 */
[----:B------:R-:W-:-:S04]  /*2600*/  HFMA2 R7, -RZ, RZ, 0, 0 ;  /* 0x00000000ff077431 */ /* 0x000fc800000001ff */
[----:B------:R-:W-:Y:S05]  /*2610*/  RET.REL.NODEC R6 `(_Z11k_diffusionP17curandStateXORWOWPffffffffffff) ;  /* 0xffffffd806787950 */ /* 0x000fea0003c3ffff */
        .weak           $__internal_1_$__cuda_sm3x_div_rn_noftz_f32_slowpath
        .type           $__internal_1_$__cuda_sm3x_div_rn_noftz_f32_slowpath,@function
        .size           $__internal_1_$__cuda_sm3x_div_rn_noftz_f32_slowpath,(.L_x_76 - $__internal_1_$__cuda_sm3x_div_rn_noftz_f32_slowpath)
$__internal_1_$__cuda_sm3x_div_rn_noftz_f32_slowpath:
[----:B------:R-:W-:Y:S01]  /*2620*/  SHF.R.U32.HI R7, RZ, 0x17, R2 ;  /* 0x00000017ff077819 */ /* 0x000fe20000011602 */
[----:B------:R-:W-:Y:S01]  /*2630*/  BSSY.RECONVERGENT B6, `(.L_x_54) ;  /* 0x0000063000067945 */ /* 0x000fe20003800200 */
[----:B------:R-:W-:Y:S02]  /*2640*/  SHF.R.U32.HI R36, RZ, 0x17, R3 ;  /* 0x00000017ff247819 */ /* 0x000fe40000011603 */
[----:B------:R-:W-:Y:S02]  /*2650*/  LOP3.LUT R7, R7, 0xff, RZ, 0xc0, !PT ;  /* 0x000000ff07077812 */ /* 0x000fe400078ec0ff */
[----:B------:R-:W-:Y:S02]  /*2660*/  LOP3.LUT R36, R36, 0xff, RZ, 0xc0, !PT ;  /* 0x000000ff24247812 */ /* 0x000fe400078ec0ff */
[----:B------:R-:W-:Y:S02]  /*2670*/  IADD3 R40, PT, PT, R7, -0x1, RZ ;  /* 0xffffffff07287810 */ /* 0x000fe40007ffe0ff */
[----:B------:R-:W-:Y:S01]  /*2680*/  MOV R43, R3 ;  /* 0x00000003002b7202 */ /* 0x000fe20000000f00 */
[----:B------:R-:W-:Y:S01]  /*2690*/  VIADD R38, R36, 0xffffffff ;  /* 0xffffffff24267836 */ /* 0x000fe20000000000 */
[----:B------:R-:W-:-:S04]  /*26a0*/  ISETP.GT.U32.AND P0, PT, R40, 0xfd, PT ;  /* 0x000000fd2800780c */ /* 0x000fc80003f04070 */
[----:B------:R-:W-:-:S13]  /*26b0*/  ISETP.GT.U32.OR P0, PT, R38, 0xfd, P0 ;  /* 0x000000fd2600780c */ /* 0x000fda0000704470 */
[----:B------:R-:W-:Y:S01]  /*26c0*/  @!P0 MOV R34, RZ ;  /* 0x000000ff00228202 */ /* 0x000fe20000000f00 */
[----:B------:R-:W-:Y:S06]  /*26d0*/  @!P0 BRA `(.L_x_55) ;  /* 0x00000000005c8947 */ /* 0x000fec0003800000 */
[----:B------:R-:W-:Y:S02]  /*26e0*/  FSETP.GTU.FTZ.AND P0, PT, |R3|, +INF , PT ;  /* 0x7f8000000300780b */ /* 0x000fe40003f1c200 */
[----:B------:R-:W-:-:S04]  /*26f0*/  FSETP.GTU.FTZ.AND P1, PT, |R2|, +INF , PT ;  /* 0x7f8000000200780b */ /* 0x000fc80003f3c200 */
[----:B------:R-:W-:-:S13]  /*2700*/  PLOP3.LUT P0, PT, P0, P1, PT, 0xf8, 0x8f ;  /* 0x00000000008f781c */ /* 0x000fda0000703f70 */
[----:B------:R-:W-:Y:S05]  /*2710*/  @P0 BRA `(.L_x_56) ;  /* 0x00000004004c0947 */ /* 0x000fea0003800000 */
[----:B------:R-:W-:-:S13]  /*2720*/  LOP3.LUT P0, RZ, R2, 0x7fffffff, R43, 0xc8, !PT ;  /* 0x7fffffff02ff7812 */ /* 0x000fda000780c82b */
[----:B------:R-:W-:Y:S05]  /*2730*/  @!P0 BRA `(.L_x_57) ;  /* 0x00000004003c8947 */ /* 0x000fea0003800000 */
[C---:B------:R-:W-:Y:S02]  /*2740*/  FSETP.NEU.FTZ.AND P3, PT, |R3|.reuse, +INF , PT ;  /* 0x7f8000000300780b */ /* 0x040fe40003f7d200 */
[----:B------:R-:W-:Y:S02]  /*2750*/  FSETP.NEU.FTZ.AND P1, PT, |R2|, +INF , PT ;  /* 0x7f8000000200780b */ /* 0x000fe40003f3d200 */
[----:B------:R-:W-:-:S11]  /*2760*/  FSETP.NEU.FTZ.AND P0, PT, |R3|, +INF , PT ;  /* 0x7f8000000300780b */ /* 0x000fd60003f1d200 */
[----:B------:R-:W-:Y:S05]  /*2770*/  @!P1 BRA !P3, `(.L_x_57) ;  /* 0x00000004002c9947 */ /* 0x000fea0005800000 */
[----:B------:R-:W-:-:S04]  /*2780*/  LOP3.LUT P3, RZ, R43, 0x7fffffff, RZ, 0xc0, !PT ;  /* 0x7fffffff2bff7812 */ /* 0x000fc8000786c0ff */
[----:B------:R-:W-:-:S13]  /*2790*/  PLOP3.LUT P1, PT, P1, P3, PT, 0x2f, 0xf2 ;  /* 0x0000000000f2781c */ /* 0x000fda0000f26577 */
[----:B------:R-:W-:Y:S05]  /*27a0*/  @P1 BRA `(.L_x_58) ;  /* 0x0000000400181947 */ /* 0x000fea0003800000 */
[----:B------:R-:W-:-:S04]  /*27b0*/  LOP3.LUT P1, RZ, R2, 0x7fffffff, RZ, 0xc0, !PT ;  /* 0x7fffffff02ff7812 */ /* 0x000fc8000782c0ff */
[----:B------:R-:W-:-:S13]  /*27c0*/  PLOP3.LUT P0, PT, P0, P1, PT, 0x2f, 0xf2 ;  /* 0x0000000000f2781c */ /* 0x000fda0000702577 */
[----:B------:R-:W-:Y:S05]  /*27d0*/  @P0 BRA `(.L_x_59) ;  /* 0x0000000400000947 */ /* 0x000fea0003800000 */
[----:B------:R-:W-:Y:S02]  /*27e0*/  ISETP.GE.AND P0, PT, R38, RZ, PT ;  /* 0x000000ff2600720c */ /* 0x000fe40003f06270 */
[----:B------:R-:W-:-:S11]  /*27f0*/  ISETP.GE.AND P1, PT, R40, RZ, PT ;  /* 0x000000ff2800720c */ /* 0x000fd60003f26270 */
[----:B------:R-:W-:Y:S01]  /*2800*/  @P0 IMAD.MOV.U32 R34, RZ, RZ, RZ ;  /* 0x000000ffff220224 */ /* 0x000fe200078e00ff */
[----:B------:R-:W-:Y:S01]  /*2810*/  @!P0 MOV R34, 0xffffffc0 ;  /* 0xffffffc000228802 */ /* 0x000fe20000000f00 */
[----:B------:R-:W-:Y:S01]  /*2820*/  @!P0 FFMA R43, R3, 1.84467440737095516160e+19, RZ ;  /* 0x5f800000032b8823 */ /* 0x000fe200000000ff */
[----:B------:R-:W-:Y:S02]  /*2830*/  @!P1 FFMA R2, R2, 1.84467440737095516160e+19, RZ ;  /* 0x5f80000002029823 */ /* 0x000fe400000000ff */
[----:B------:R-:W-:-:S07]  /*2840*/  @!P1 IADD3 R34, PT, PT, R34, 0x40, RZ ;  /* 0x0000004022229810 */ /* 0x000fce0007ffe0ff */
.L_x_55:
[----:B------:R-:W-:Y:S01]  /*2850*/  LEA R3, R7, 0xc0800000, 0x17 ;  /* 0xc080000007037811 */ /* 0x000fe200078eb8ff */
[----:B------:R-:W-:Y:S01]  /*2860*/  BSSY.RECONVERGENT B7, `(.L_x_60) ;  /* 0x0000036000077945 */ /* 0x000fe20003800200 */
[----:B------:R-:W-:-:S03]  /*2870*/  IADD3 R36, PT, PT, R36, -0x7f, RZ ;  /* 0xffffff8124247810 */ /* 0x000fc60007ffe0ff */
[----:B------:R-:W-:Y:S02]  /*2880*/  IMAD.IADD R40, R2, 0x1, -R3 ;  /* 0x0000000102287824 */ /* 0x000fe400078e0a03 */
[----:B------:R-:W-:Y:S02]  /*2890*/  IMAD R2, R36, -0x800000, R43 ;  /* 0xff80000024027824 */ /* 0x000fe400078e022b */
[----:B------:R-:W0:Y:S01]  /*28a0*/  MUFU.RCP R38, R40 ;  /* 0x0000002800267308 */ /* 0x000e220000001000 */
[----:B------:R-:W-:-:S04]  /*28b0*/  FADD.FTZ R3, -R40, -RZ ;  /* 0x800000ff28037221 */ /* 0x000fc80000010100 */
[----:B0-----:R-:W-:-:S04]  /*28c0*/  FFMA R45, R38, R3, 1 ;  /* 0x3f800000262d7423 */ /* 0x001fc80000000003 */
[----:B------:R-:W-:Y:S01]  /*28d0*/  FFMA R38, R38, R45, R38 ;  /* 0x0000002d26267223 */ /* 0x000fe20000000026 */
[----:B------:R-:W-:-:S03]  /*28e0*/  IADD3 R45, PT, PT, R36, 0x7f, -R7 ;  /* 0x0000007f242d7810 */ /* 0x000fc60007ffe807 */
[----:B------:R-:W-:Y:S01]  /*28f0*/  FFMA R43, R2, R38, RZ ;  /* 0x00000026022b7223 */ /* 0x000fe200000000ff */
[----:B------:R-:W-:-:S03]  /*2900*/  IADD3 R34, PT, PT, R45, R34, RZ ;  /* 0x000000222d227210 */ /* 0x000fc60007ffe0ff */
[----:B------:R-:W-:-:S04]  /*2910*/  FFMA R42, R3, R43, R2 ;  /* 0x0000002b032a7223 */ /* 0x000fc80000000002 */
[----:B------:R-:W-:-:S04]  /*2920*/  FFMA R43, R38, R42, R43 ;  /* 0x0000002a262b7223 */ /* 0x000fc8000000002b */
[----:B------:R-:W-:-:S04]  /*2930*/  FFMA R2, R3, R43, R2 ;  /* 0x0000002b03027223 */ /* 0x000fc80000000002 */
[----:B------:R-:W-:-:S05]  /*2940*/  FFMA R3, R38, R2, R43 ;  /* 0x0000000226037223 */ /* 0x000fca000000002b */
[----:B------:R-:W-:-:S04]  /*2950*/  SHF.R.U32.HI R7, RZ, 0x17, R3 ;  /* 0x00000017ff077819 */ /* 0x000fc80000011603 */
[----:B------:R-:W-:-:S05]  /*2960*/  LOP3.LUT R7, R7, 0xff, RZ, 0xc0, !PT ;  /* 0x000000ff07077812 */ /* 0x000fca00078ec0ff */
[----:B------:R-:W-:-:S05]  /*2970*/  IMAD.IADD R7, R7, 0x1, R34 ;  /* 0x0000000107077824 */ /* 0x000fca00078e0222 */
[----:B------:R-:W-:-:S04]  /*2980*/  IADD3 R36, PT, PT, R7, -0x1, RZ ;  /* 0xffffffff07247810 */ /* 0x000fc80007ffe0ff */
[----:B------:R-:W-:-:S13]  /*2990*/  ISETP.GE.U32.AND P0, PT, R36, 0xfe, PT ;  /* 0x000000fe2400780c */ /* 0x000fda0003f06070 */
[----:B------:R-:W-:Y:S05]  /*29a0*/  @!P0 BRA `(.L_x_61) ;  /* 0x0000000000808947 */ /* 0x000fea0003800000 */
[----:B------:R-:W-:-:S13]  /*29b0*/  ISETP.GT.AND P0, PT, R7, 0xfe, PT ;  /* 0x000000fe0700780c */ /* 0x000fda0003f04270 */
[----:B------:R-:W-:Y:S05]  /*29c0*/  @P0 BRA `(.L_x_62) ;  /* 0x00000000006c0947 */ /* 0x000fea0003800000 */
[----:B------:R-:W-:-:S13]  /*29d0*/  ISETP.GE.AND P0, PT, R7, 0x1, PT ;  /* 0x000000010700780c */ /* 0x000fda0003f06270 */
[----:B------:R-:W-:Y:S05]  /*29e0*/  @P0 BRA `(.L_x_63) ;  /* 0x0000000000740947 */ /* 0x000fea0003800000 */
[----:B------:R-:W-:Y:S02]  /*29f0*/  ISETP.GE.AND P0, PT, R7, -0x18, PT ;  /* 0xffffffe80700780c */ /* 0x000fe40003f06270 */
[----:B------:R-:W-:-:S11]  /*2a00*/  LOP3.LUT R3, R3, 0x80000000, RZ, 0xc0, !PT ;  /* 0x8000000003037812 */ /* 0x000fd600078ec0ff */
[----:B------:R-:W-:Y:S05]  /*2a10*/  @!P0 BRA `(.L_x_63) ;  /* 0x0000000000688947 */ /* 0x000fea0003800000 */
[-CC-:B------:R-:W-:Y:S01]  /*2a20*/  FFMA.RZ R34, R38, R2.reuse, R43.reuse ;  /* 0x0000000226227223 */ /* 0x180fe2000000c02b */
[C---:B------:R-:W-:Y:S02]  /*2a30*/  IADD3 R45, PT, PT, R7.reuse, 0x20, RZ ;  /* 0x00000020072d7810 */ /* 0x040fe40007ffe0ff */
[C---:B------:R-:W-:Y:S02]  /*2a40*/  ISETP.NE.AND P3, PT, R7.reuse, RZ, PT ;  /* 0x000000ff0700720c */ /* 0x040fe40003f65270 */
[----:B------:R-:W-:Y:S01]  /*2a50*/  LOP3.LUT R36, R34, 0x7fffff, RZ, 0xc0, !PT ;  /* 0x007fffff22247812 */ /* 0x000fe200078ec0ff */
[CCC-:B------:R-:W-:Y:S01]  /*2a60*/  FFMA.RP R34, R38.reuse, R2.reuse, R43.reuse ;  /* 0x0000000226227223 */ /* 0x1c0fe2000000802b */
[----:B------:R-:W-:Y:S01]  /*2a70*/  ISETP.NE.AND P1, PT, R7, RZ, PT ;  /* 0x000000ff0700720c */ /* 0x000fe20003f25270 */
[----:B------:R-:W-:Y:S01]  /*2a80*/  FFMA.RM R43, R38, R2, R43 ;  /* 0x00000002262b7223 */ /* 0x000fe2000000402b */
[----:B------:R-:W-:Y:S01]  /*2a90*/  LOP3.LUT R36, R36, 0x800000, RZ, 0xfc, !PT ;  /* 0x0080000024247812 */ /* 0x000fe200078efcff */
[----:B------:R-:W-:-:S03]  /*2aa0*/  IMAD.MOV R7, RZ, RZ, -R7 ;  /* 0x000000ffff077224 */ /* 0x000fc600078e0a07 */
[----:B------:R-:W-:Y:S02]  /*2ab0*/  SHF.L.U32 R45, R36, R45, RZ ;  /* 0x0000002d242d7219 */ /* 0x000fe400000006ff */
[----:B------:R-:W-:Y:S02]  /*2ac0*/  FSETP.NEU.FTZ.AND P0, PT, R34, R43, PT ;  /* 0x0000002b2200720b */ /* 0x000fe40003f1d000 */
[----:B------:R-:W-:Y:S02]  /*2ad0*/  SEL R7, R7, RZ, P3 ;  /* 0x000000ff07077207 */ /* 0x000fe40001800000 */
[----:B------:R-:W-:Y:S02]  /*2ae0*/  ISETP.NE.AND P1, PT, R45, RZ, P1 ;  /* 0x000000ff2d00720c */ /* 0x000fe40000f25270 */
[----:B------:R-:W-:Y:S02]  /*2af0*/  SHF.R.U32.HI R7, RZ, R7, R36 ;  /* 0x00000007ff077219 */ /* 0x000fe40000011624 */
[----:B------:R-:W-:-:S02]  /*2b00*/  PLOP3.LUT P0, PT, P0, P1, PT, 0xf8, 0x8f ;  /* 0x00000000008f781c */ /* 0x000fc40000703f70 */
[----:B------:R-:W-:Y:S02]  /*2b10*/  SHF.R.U32.HI R43, RZ, 0x1, R7 ;  /* 0x00000001ff2b7819 */ /* 0x000fe40000011607 */
[----:B------:R-:W-:-:S04]  /*2b20*/  SEL R2, RZ, 0x1, !P0 ;  /* 0x00000001ff027807 */ /* 0x000fc80004000000 */
[----:B------:R-:W-:-:S04]  /*2b30*/  LOP3.LUT R2, R2, 0x1, R43, 0xf8, !PT ;  /* 0x0000000102027812 */ /* 0x000fc800078ef82b */
[----:B------:R-:W-:-:S04]  /*2b40*/  LOP3.LUT R2, R2, R7, RZ, 0xc0, !PT ;  /* 0x0000000702027212 */ /* 0x000fc800078ec0ff */
[----:B------:R-:W-:-:S04]  /*2b50*/  IADD3 R2, PT, PT, R43, R2, RZ ;  /* 0x000000022b027210 */ /* 0x000fc80007ffe0ff */
[----:B------:R-:W-:Y:S01]  /*2b60*/  LOP3.LUT R3, R2, R3, RZ, 0xfc, !PT ;  /* 0x0000000302037212 */ /* 0x000fe200078efcff */
[----:B------:R-:W-:Y:S06]  /*2b70*/  BRA `(.L_x_63) ;  /* 0x0000000000107947 */ /* 0x000fec0003800000 */
.L_x_62:
[----:B------:R-:W-:-:S04]  /*2b80*/  LOP3.LUT R3, R3, 0x80000000, RZ, 0xc0, !PT ;  /* 0x8000000003037812 */ /* 0x000fc800078ec0ff */
[----:B------:R-:W-:Y:S01]  /*2b90*/  LOP3.LUT R3, R3, 0x7f800000, RZ, 0xfc, !PT ;  /* 0x7f80000003037812 */ /* 0x000fe200078efcff */
[----:B------:R-:W-:Y:S06]  /*2ba0*/  BRA `(.L_x_63) ;  /* 0x0000000000047947 */ /* 0x000fec0003800000 */
.L_x_61:
[----:B------:R-:W-:-:S07]  /*2bb0*/  LEA R3, R34, R3, 0x17 ;  /* 0x0000000322037211 */ /* 0x000fce00078eb8ff */
.L_x_63:
[----:B------:R-:W-:Y:S05]  /*2bc0*/  BSYNC.RECONVERGENT B7 ;  /* 0x0000000000077941 */ /* 0x000fea0003800200 */
.L_x_60:
[----:B------:R-:W-:Y:S05]  /*2bd0*/  BRA `(.L_x_64) ;  /* 0x0000000000207947 */ /* 0x000fea0003800000 */
.L_x_59:
[----:B------:R-:W-:-:S04]  /*2be0*/  LOP3.LUT R2, R2, 0x80000000, R43, 0x48, !PT ;  /* 0x8000000002027812 */ /* 0x000fc800078e482b */
[----:B------:R-:W-:Y:S01]  /*2bf0*/  LOP3.LUT R3, R2, 0x7f800000, RZ, 0xfc, !PT ;  /* 0x7f80000002037812 */ /* 0x000fe200078efcff */
[----:B------:R-:W-:Y:S06]  /*2c00*/  BRA `(.L_x_64) ;  /* 0x0000000000147947 */ /* 0x000fec0003800000 */
.L_x_58:
[----:B------:R-:W-:Y:S01]  /*2c10*/  LOP3.LUT R3, R2, 0x80000000, R43, 0x48, !PT ;  /* 0x8000000002037812 */ /* 0x000fe200078e482b */
[----:B------:R-:W-:Y:S06]  /*2c20*/  BRA `(.L_x_64) ;  /* 0x00000000000c7947 */ /* 0x000fec0003800000 */
.L_x_57:
[----:B------:R-:W0:Y:S01]  /*2c30*/  MUFU.RSQ R3, -QNAN ;  /* 0xffc0000000037908 */ /* 0x000e220000001400 */
[----:B------:R-:W-:Y:S05]  /*2c40*/  BRA `(.L_x_64) ;  /* 0x0000000000047947 */ /* 0x000fea0003800000 */
.L_x_56:
[----:B------:R-:W-:-:S07]  /*2c50*/  FADD.FTZ R3, R3, R2 ;  /* 0x0000000203037221 */ /* 0x000fce0000010000 */
.L_x_64:
[----:B------:R-:W-:Y:S05]  /*2c60*/  BSYNC.RECONVERGENT B6 ;  /* 0x0000000000067941 */ /* 0x000fea0003800200 */
.L_x_54:
[----:B0-----:R-:W-:Y:S02]  /*2c70*/  IMAD.MOV.U32 R7, RZ, RZ, R3 ;  /* 0x000000ffff077224 */ /* 0x001fe400078e0003 */
[----:B------:R-:W-:Y:S01]  /*2c80*/  HFMA2 R3, -RZ, RZ, 0, 0 ;  /* 0x00000000ff037431 */ /* 0x000fe200000001ff */
[----:B------:R-:W-:-:S04]  /*2c90*/  MOV R2, R32 ;  /* 0x0000002000027202 */ /* 0x000fc80000000f00 */
[----:B------:R-:W-:Y:S05]  /*2ca0*/  RET.REL.NODEC R2 `(_Z11k_diffusionP17curandStateXORWOWPffffffffffff) ;  /* 0xffffffd002d47950 */ /* 0x000fea0003c3ffff */
.L_x_65:
[----:B------:R-:W-:-:S00]  /*2cb0*/  BRA `(.L_x_65) ;  /* 0xfffffffc00fc7947 */ /* 0x000fc0000383ffff */
[----:B------:R-:W-:-:S00]  /*2cc0*/  NOP ;  /* 0x0000000000007918 */ /* 0x000fc00000000000 */
        /* <DEDUP_REMOVED lines=11> */
.L_x_76:


//--------------------- .text._Z12setup_kernelP17curandStateXORWOW --------------------------
	.section	.text._Z12setup_kernelP17curandStateXORWOW,"ax",@progbits
	.align	128
        .global         _Z12setup_kernelP17curandStateXORWOW
        .type           _Z12setup_kernelP17curandStateXORWOW,@function
        .size           _Z12setup_kernelP17curandStateXORWOW,(.L_x_78 - _Z12setup_kernelP17curandStateXORWOW)
        .other          _Z12setup_kernelP17curandStateXORWOW,@"STO_CUDA_ENTRY STV_DEFAULT"
_Z12setup_kernelP17curandStateXORWOW:
.text._Z12setup_kernelP17curandStateXORWOW:
[----:B------:R-:W-:Y:S01]  /*0000*/  LDC R1, c[0x0][0x37c] ;  /* 0x0000df00ff017b82 */ /* 0x000fe20000000800 */
[----:B------:R-:W0:Y:S07]  /*0010*/  S2R R13, SR_TID.X ;  /* 0x00000000000d7919 */ /* 0x000e2e0000002100 */
[----:B------:R-:W0:Y:S01]  /*0020*/  S2UR UR6, SR_CTAID.X ;  /* 0x00000000000679c3 */ /* 0x000e220000002500 */
[----:B------:R-:W1:Y:S01]  /*0030*/  LDCU.64 UR4, c[0x0][0x358] ;  /* 0x00006b00ff0477ac */ /* 0x000e620008000a00 */
[----:B------:R-:W-:Y:S01]  /*0040*/  IMAD.MOV.U32 R2, RZ, RZ, 0x3198c20f ;  /* 0x3198c20fff027424 */ /* 0x000fe200078e00ff */
[----:B------:R-:W-:Y:S01]  /*0050*/  BSSY.RECONVERGENT B0, `(.L_x_66) ;  /* 0x00000df000007945 */ /* 0x000fe20003800200 */
[----:B------:R-:W-:-:S02]  /*0060*/  IMAD.MOV.U32 R3, RZ, RZ, 0x5efdb30c ;  /* 0x5efdb30cff037424 */ /* 0x000fc400078e00ff */
[----:B------:R-:W-:Y:S02]  /*0070*/  IMAD.MOV.U32 R4, RZ, RZ, 0x423bb012 ;  /* 0x423bb012ff047424 */ /* 0x000fe400078e00ff */
[----:B------:R-:W0:Y:S01]  /*0080*/  LDC R0, c[0x0][0x360] ;  /* 0x0000d800ff007b82 */ /* 0x000e220000000800 */
[----:B------:R-:W-:Y:S02]  /*0090*/  IMAD.MOV.U32 R5, RZ, RZ, -0x75bd8fc ;  /* 0xf8a42704ff057424 */ /* 0x000fe400078e00ff */
[----:B------:R-:W-:Y:S02]  /*00a0*/  IMAD.MOV.U32 R8, RZ, RZ, -0x23270784 ;  /* 0xdcd8f87cff087424 */ /* 0x000fe400078e00ff */
[----:B------:R-:W-:-:S03]  /*00b0*/  IMAD.MOV.U32 R9, RZ, RZ, 0x57fa2510 ;  /* 0x57fa2510ff097424 */ /* 0x000fc600078e00ff */
[----:B------:R-:W2:Y:S01]  /*00c0*/  LDC.64 R6, c[0x0][0x380] ;  /* 0x0000e000ff067b82 */ /* 0x000ea20000000a00 */
[----:B0-----:R-:W-:-:S05]  /*00d0*/  IMAD R13, R0, UR6, R13 ;  /* 0x00000006000d7c24 */ /* 0x001fca000f8e020d */
[C---:B------:R-:W-:Y:S01]  /*00e0*/  ISETP.NE.AND P0, PT, R13.reuse, RZ, PT ;  /* 0x000000ff0d00720c */ /* 0x040fe20003f05270 */
[----:B--2---:R-:W-:-:S05]  /*00f0*/  IMAD.WIDE R6, R13, 0x30, R6 ;  /* 0x000000300d067825 */ /* 0x004fca00078e0206 */
[----:B-1----:R0:W-:Y:S04]  /*0100*/  STG.E.64 desc[UR4][R6.64], R2 ;  /* 0x0000000206007986 */ /* 0x0021e8000c101b04 */
[----:B------:R0:W-:Y:S04]  /*0110*/  STG.E.64 desc[UR4][R6.64+0x8], R4 ;  /* 0x0000080406007986 */ /* 0x0001e8000c101b04 */
[----:B------:R0:W-:Y:S01]  /*0120*/  STG.E.64 desc[UR4][R6.64+0x10], R8 ;  /* 0x0000100806007986 */ /* 0x0001e2000c101b04 */
[----:B------:R-:W-:Y:S05]  /*0130*/  @!P0 BRA `(.L_x_67) ;  /* 0x0000000c00408947 */ /* 0x000fea0003800000 */
[----:B------:R-:W-:Y:S01]  /*0140*/  SHF.R.S32.HI R0, RZ, 0x1f, R13 ;  /* 0x0000001fff007819 */ /* 0x000fe2000001140d */
[----:B------:R-:W-:-:S07]  /*0150*/  IMAD.MOV.U32 R12, RZ, RZ, RZ ;  /* 0x000000ffff0c7224 */ /* 0x000fce00078e00ff */
.L_x_73:
[----:B0-----:R-:W-:Y:S01]  /*0160*/  LOP3.LUT R2, R13, 0x3, RZ, 0xc0, !PT ;  /* 0x000000030d027812 */ /* 0x001fe200078ec0ff */
[----:B------:R-:W-:Y:S03]  /*0170*/  BSSY.RECONVERGENT B1, `(.L_x_68) ;  /* 0x00000c6000017945 */ /* 0x000fe60003800200 */
[----:B------:R-:W-:-:S04]  /*0180*/  ISETP.NE.U32.AND P0, PT, R2, RZ, PT ;  /* 0x000000ff0200720c */ /* 0x000fc80003f05070 */
[----:B------:R-:W-:-:S13]  /*0190*/  ISETP.NE.AND.EX P0, PT, RZ, RZ, PT, P0 ;  /* 0x000000ffff00720c */ /* 0x000fda0003f05300 */
[----:B------:R-:W-:Y:S05]  /*01a0*/  @!P0 BRA `(.L_x_69) ;  /* 0x0000000c00088947 */ /* 0x000fea0003800000 */
[----:B------:R-:W0:Y:S01]  /*01b0*/  LDC.64 R8, c[0x4][RZ] ;  /* 0x01000000ff087b82 */ /* 0x000e220000000a00 */
[----:B------:R-:W-:Y:S02]  /*01c0*/  IMAD.MOV.U32 R14, RZ, RZ, RZ ;  /* 0x000000ffff0e7224 */ /* 0x000fe400078e00ff */
[----:B0-----:R-:W-:-:S07]  /*01d0*/  IMAD.WIDE.U32 R8, R12, 0xc80, R8 ;  /* 0x00000c800c087825 */ /* 0x001fce00078e0008 */
.L_x_72:
[----:B0-----:R-:W-:Y:S01]  /*01e0*/  IMAD.MOV.U32 R15, RZ, RZ, RZ ;  /* 0x000000ffff0f7224 */ /* 0x001fe200078e00ff */
[----:B------:R-:W-:Y:S01]  /*01f0*/  CS2R R2, SRZ ;  /* 0x0000000000027805 */ /* 0x000fe2000001ff00 */
[----:B------:R-:W-:Y:S01]  /*0200*/  IMAD.MOV.U32 R17, RZ, RZ, RZ ;  /* 0x000000ffff117224 */ /* 0x000fe200078e00ff */
[----:B------:R-:W-:-:S07]  /*0210*/  CS2R R4, SRZ ;  /* 0x0000000000047805 */ /* 0x000fce000001ff00 */
.L_x_71:
[----:B------:R-:W-:-:S05]  /*0220*/  IMAD.WIDE.U32 R10, R17, 0x4, R6 ;  /* 0x00000004110a7825 */ /* 0x000fca00078e0006 */
[----:B------:R0:W5:Y:S01]  /*0230*/  LDG.E R16, desc[UR4][R10.64+0x4] ;  /* 0x000004040a107981 */ /* 0x000162000c1e1900 */
[----:B------:R-:W-:-:S07]  /*0240*/  IMAD.MOV.U32 R19, RZ, RZ, RZ ;  /* 0x000000ffff137224 */ /* 0x000fce00078e00ff */
.L_x_70:
[----:B-----5:R-:W-:Y:S01]  /*0250*/  SHF.R.U32.HI R24, RZ, R19, R16 ;  /* 0x00000013ff187219 */ /* 0x020fe20000011610 */
[----:B0-----:R-:W-:-:S03]  /*0260*/  IMAD.SHL.U32 R10, R17, 0x20, RZ ;  /* 0x00000020110a7824 */ /* 0x001fc600078e00ff */
[----:B------:R-:W-:Y:S01]  /*0270*/  LOP3.LUT R11, R24, 0x1, RZ, 0xc0, !PT ;  /* 0x00000001180b7812 */ /* 0x000fe200078ec0ff */
[----:B------:R-:W-:-:S03]  /*0280*/  IMAD.IADD R10, R10, 0x1, R19 ;  /* 0x000000010a0a7824 */ /* 0x000fc600078e0213 */
[----:B------:R-:W-:Y:S01]  /*0290*/  ISETP.NE.U32.AND P0, PT, R11, 0x1, PT ;  /* 0x000000010b00780c */ /* 0x000fe20003f05070 */
[----:B------:R-:W-:-:S03]  /*02a0*/  IMAD R11, R10, 0x5, RZ ;  /* 0x000000050a0b7824 */ /* 0x000fc600078e02ff */
[----:B------:R-:W-:Y:S01]  /*02b0*/  R2P PR, R24, 0x7e ;  /* 0x0000007e18007804 */ /* 0x000fe20000000000 */
[----:B------:R-:W-:-:S08]  /*02c0*/  IMAD.WIDE.U32 R10, R11, 0x4, R8 ;  /* 0x000000040b0a7825 */ /* 0x000fd000078e0008 */
[----:B------:R-:W2:Y:S04]  /*02d0*/  @!P0 LDG.E R18, desc[UR4][R10.64] ;  /* 0x000000040a128981 */ /* 0x000ea8000c1e1900 */
[----:B------:R-:W3:Y:S04]  /*02e0*/  @!P0 LDG.E R20, desc[UR4][R10.64+0x10] ;  /* 0x000010040a148981 */ /* 0x000ee8000c1e1900 */
[----:B------:R-:W4:Y:S04]  /*02f0*/  @P1 LDG.E R22, desc[UR4][R10.64+0x14] ;  /* 0x000014040a161981 */ /* 0x000f28000c1e1900 */
[----:B------:R-:W4:Y:S04]  /*0300*/  @P2 LDG.E R26, desc[UR4][R10.64+0x28] ;  /* 0x000028040a1a2981 */ /* 0x000f28000c1e1900 */
[----:B------:R-:W4:Y:S04]  /*0310*/  @!P0 LDG.E R21, desc[UR4][R10.64+0x4] ;  /* 0x000004040a158981 */ /* 0x000f28000c1e1900 */
[----:B------:R-:W4:Y:S04]  /*0320*/  @!P0 LDG.E R23, desc[UR4][R10.64+0xc] ;  /* 0x00000c040a178981 */ /* 0x000f28000c1e1900 */
[----:B------:R-:W4:Y:S04]  /*0330*/  @P1 LDG.E R25, desc[UR4][R10.64+0x18] ;  /* 0x000018040a191981 */ /* 0x000f28000c1e1900 */
[----:B------:R-:W4:Y:S04]  /*0340*/  @P3 LDG.E R28, desc[UR4][R10.64+0x3c] ;  /* 0x00003c040a1c3981 */ /* 0x000f28000c1e1900 */
[----:B------:R-:W4:Y:S01]  /*0350*/  @P6 LDG.E R27, desc[UR4][R10.64+0x7c] ;  /* 0x00007c040a1b6981 */ /* 0x000f22000c1e1900 */
[----:B--2---:R-:W-:-:S03]  /*0360*/  @!P0 LOP3.LUT R15, R15, R18, RZ, 0x3c, !PT ;  /* 0x000000120f0f8212 */ /* 0x004fc600078e3cff */
[----:B------:R-:W2:Y:S01]  /*0370*/  @!P0 LDG.E R18, desc[UR4][R10.64+0x8] ;  /* 0x000008040a128981 */ /* 0x000ea2000c1e1900 */
[----:B---3--:R-:W-:-:S03]  /*0380*/  @!P0 LOP3.LUT R3, R3, R20, RZ, 0x3c, !PT ;  /* 0x0000001403038212 */ /* 0x008fc600078e3cff */
[----:B------:R-:W3:Y:S01]  /*0390*/  @P1 LDG.E R20, desc[UR4][R10.64+0x24] ;  /* 0x000024040a141981 */ /* 0x000ee2000c1e1900 */
[----:B----4-:R-:W-:-:S03]  /*03a0*/  @P1 LOP3.LUT R15, R15, R22, RZ, 0x3c, !PT ;  /* 0x000000160f0f1212 */ /* 0x010fc600078e3cff */
[----:B------:R-:W4:Y:S01]  /*03b0*/  @P2 LDG.E R22, desc[UR4][R10.64+0x38] ;  /* 0x000038040a162981 */ /* 0x000f22000c1e1900 */
[----:B------:R-:W-:-:S03]  /*03c0*/  @P2 LOP3.LUT R15, R15, R26, RZ, 0x3c, !PT ;  /* 0x0000001a0f0f2212 */ /* 0x000fc600078e3cff */
[----:B------:R-:W4:Y:S01]  /*03d0*/  @P4 LDG.E R26, desc[UR4][R10.64+0x50] ;  /* 0x000050040a1a4981 */ /* 0x000f22000c1e1900 */
[----:B------:R-:W-:-:S03]  /*03e0*/  @!P0 LOP3.LUT R4, R4, R21, RZ, 0x3c, !PT ;  /* 0x0000001504048212 */ /* 0x000fc600078e3cff */
[----:B------:R-:W4:Y:S01]  /*03f0*/  @P1 LDG.E R21, desc[UR4][R10.64+0x20] ;  /* 0x000020040a151981 */ /* 0x000f22000c1e1900 */
[----:B------:R-:W-:-:S03]  /*0400*/  @!P0 LOP3.LUT R2, R2, R23, RZ, 0x3c, !PT ;  /* 0x0000001702028212 */ /* 0x000fc600078e3cff */
[----:B------:R-:W4:Y:S01]  /*0410*/  @P2 LDG.E R23, desc[UR4][R10.64+0x2c] ;  /* 0x00002c040a172981 */ /* 0x000f22000c1e1900 */
[----:B------:R-:W-:-:S03]  /*0420*/  @P1 LOP3.LUT R4, R4, R25, RZ, 0x3c, !PT ;  /* 0x0000001904041212 */ /* 0x000fc600078e3cff */
[----:B------:R-:W4:Y:S01]  /*0430*/  @P2 LDG.E R25, desc[UR4][R10.64+0x34] ;  /* 0x000034040a192981 */ /* 0x000f22000c1e1900 */
[----:B--2---:R-:W-:-:S03]  /*0440*/  @!P0 LOP3.LUT R5, R5, R18, RZ, 0x3c, !PT ;  /* 0x0000001205058212 */ /* 0x004fc600078e3cff */
[----:B------:R-:W2:Y:S01]  /*0450*/  @P1 LDG.E R18, desc[UR4][R10.64+0x1c] ;  /* 0x00001c040a121981 */ /* 0x000ea2000c1e1900 */
[----:B---3--:R-:W-:-:S03]  /*0460*/  @P1 LOP3.LUT R3, R3, R20, RZ, 0x3c, !PT ;  /* 0x0000001403031212 */ /* 0x008fc600078e3cff */
[----:B------:R-:W3:Y:S01]  /*0470*/  @P2 LDG.E R20, desc[UR4][R10.64+0x30] ;  /* 0x000030040a142981 */ /* 0x000ee2000c1e1900 */
[----:B----4-:R-:W-:-:S03]  /*0480*/  @P2 LOP3.LUT R3, R3, R22, RZ, 0x3c, !PT ;  /* 0x0000001603032212 */ /* 0x010fc600078e3cff */
[----:B------:R-:W4:Y:S01]  /*0490*/  @P3 LDG.E R22, desc[UR4][R10.64+0x4c] ;  /* 0x00004c040a163981 */ /* 0x000f22000c1e1900 */
[----:B------:R-:W-:-:S04]  /*04a0*/  @P3 LOP3.LUT R15, R15, R28, RZ, 0x3c, !PT ;  /* 0x0000001c0f0f3212 */ /* 0x000fc800078e3cff */
[----:B------:R-:W-:Y:S02]  /*04b0*/  @P4 LOP3.LUT R15, R15, R26, RZ, 0x3c, !PT ;  /* 0x0000001a0f0f4212 */ /* 0x000fe400078e3cff */
[----:B------:R-:W-:Y:S01]  /*04c0*/  @P1 LOP3.LUT R2, R2, R21, RZ, 0x3c, !PT ;  /* 0x0000001502021212 */ /* 0x000fe200078e3cff */
[----:B------:R-:W4:Y:S04]  /*04d0*/  @P5 LDG.E R26, desc[UR4][R10.64+0x64] ;  /* 0x000064040a1a5981 */ /* 0x000f28000c1e1900 */
[----:B------:R-:W4:Y:S01]  /*04e0*/  @P3 LDG.E R21, desc[UR4][R10.64+0x40] ;  /* 0x000040040a153981 */ /* 0x000f22000c1e1900 */
[----:B------:R-:W-:Y:S02]  /*04f0*/  @P2 LOP3.LUT R4, R4, R23, RZ, 0x3c, !PT ;  /* 0x0000001704042212 */ /* 0x000fe400078e3cff */
[----:B------:R-:W-:Y:S01]  /*0500*/  @P2 LOP3.LUT R2, R2, R25, RZ, 0x3c, !PT ;  /* 0x0000001902022212 */ /* 0x000fe200078e3cff */
[----:B------:R-:W4:Y:S04]  /*0510*/  @P3 LDG.E R23, desc[UR4][R10.64+0x48] ;  /* 0x000048040a173981 */ /* 0x000f28000c1e1900 */
[----:B------:R-:W4:Y:S01]  /*0520*/  @P4 LDG.E R25, desc[UR4][R10.64+0x54] ;  /* 0x000054040a194981 */ /* 0x000f22000c1e1900 */
[----:B--2---:R-:W-:-:S03]  /*0530*/  @P1 LOP3.LUT R5, R5, R18, RZ, 0x3c, !PT ;  /* 0x0000001205051212 */ /* 0x004fc600078e3cff */
[----:B------:R-:W2:Y:S01]  /*0540*/  @P3 LDG.E R18, desc[UR4][R10.64+0x44] ;  /* 0x000044040a123981 */ /* 0x000ea2000c1e1900 */
[----:B---3--:R-:W-:-:S03]  /*0550*/  @P2 LOP3.LUT R5, R5, R20, RZ, 0x3c, !PT ;  /* 0x0000001405052212 */ /* 0x008fc600078e3cff */
[----:B------:R-:W3:Y:S01]  /*0560*/  @P4 LDG.E R20, desc[UR4][R10.64+0x58] ;  /* 0x000058040a144981 */ /* 0x000ee2000c1e1900 */
[----:B----4-:R-:W-:-:S03]  /*0570*/  @P3 LOP3.LUT R3, R3, R22, RZ, 0x3c, !PT ;  /* 0x0000001603033212 */ /* 0x010fc600078e3cff */
[----:B------:R-:W4:Y:S01]  /*0580*/  @P4 LDG.E R22, desc[UR4][R10.64+0x60] ;  /* 0x000060040a164981 */ /* 0x000f22000c1e1900 */
[----:B------:R-:W-:Y:S02]  /*0590*/  LOP3.LUT P0, RZ, R24, 0x80, RZ, 0xc0, !PT ;  /* 0x0000008018ff7812 */ /* 0x000fe4000780c0ff */
[----:B------:R-:W-:Y:S02]  /*05a0*/  @P5 LOP3.LUT R15, R15, R26, RZ, 0x3c, !PT ;  /* 0x0000001a0f0f5212 */ /* 0x000fe400078e3cff */
[----:B------:R-:W4:Y:S01]  /*05b0*/  @P6 LDG.E R26, desc[UR4][R10.64+0x78] ;  /* 0x000078040a1a6981 */ /* 0x000f22000c1e1900 */
[----:B------:R-:W-:-:S03]  /*05c0*/  @P3 LOP3.LUT R4, R4, R21, RZ, 0x3c, !PT ;  /* 0x0000001504043212 */ /* 0x000fc600078e3cff */
[----:B------:R-:W4:Y:S01]  /*05d0*/  @P4 LDG.E R21, desc[UR4][R10.64+0x5c] ;  /* 0x00005c040a154981 */ /* 0x000f22000c1e1900 */
[----:B------:R-:W-:-:S03]  /*05e0*/  @P3 LOP3.LUT R2, R2, R23, RZ, 0x3c, !PT ;  /* 0x0000001702023212 */ /* 0x000fc600078e3cff */
[----:B------:R-:W4:Y:S01]  /*05f0*/  @P5 LDG.E R23, desc[UR4][R10.64+0x68] ;  /* 0x000068040a175981 */ /* 0x000f22000c1e1900 */
[----:B------:R-:W-:-:S03]  /*0600*/  @P4 LOP3.LUT R4, R4, R25, RZ, 0x3c, !PT ;  /* 0x0000001904044212 */ /* 0x000fc600078e3cff */
[----:B------:R-:W4:Y:S01]  /*0610*/  @P5 LDG.E R25, desc[UR4][R10.64+0x70] ;  /* 0x000070040a195981 */ /* 0x000f22000c1e1900 */
[----:B--2---:R-:W-:-:S03]  /*0620*/  @P3 LOP3.LUT R5, R5, R18, RZ, 0x3c, !PT ;  /* 0x0000001205053212 */ /* 0x004fc600078e3cff */
[----:B------:R-:W2:Y:S01]  /*0630*/  @P5 LDG.E R18, desc[UR4][R10.64+0x6c] ;  /* 0x00006c040a125981 */ /* 0x000ea2000c1e1900 */
[----:B---3--:R-:W-:-:S03]  /*0640*/  @P4 LOP3.LUT R5, R5, R20, RZ, 0x3c, !PT ;  /* 0x0000001405054212 */ /* 0x008fc600078e3cff */
[----:B------:R-:W3:Y:S01]  /*0650*/  @P5 LDG.E R20, desc[UR4][R10.64+0x74] ;  /* 0x000074040a145981 */ /* 0x000ee2000c1e1900 */
[----:B----4-:R-:W-:-:S03]  /*0660*/  @P4 LOP3.LUT R3, R3, R22, RZ, 0x3c, !PT ;  /* 0x0000001603034212 */ /* 0x010fc600078e3cff */
[----:B------:R-:W4:Y:S01]  /*0670*/  @P0 LDG.E R22, desc[UR4][R10.64+0x8c] ;  /* 0x00008c040a160981 */ /* 0x000f22000c1e1900 */
[----:B------:R-:W-:-:S03]  /*0680*/  @P6 LOP3.LUT R15, R15, R26, RZ, 0x3c, !PT ;  /* 0x0000001a0f0f6212 */ /* 0x000fc600078e3cff */
        /* <DEDUP_REMOVED lines=13> */
[----:B------:R-:W-:Y:S02]  /*0760*/  @P6 LOP3.LUT R4, R4, R27, RZ, 0x3c, !PT ;  /* 0x0000001b04046212 */ /* 0x000fe400078e3cff */
[----:B------:R-:W-:Y:S02]  /*0770*/  @P6 LOP3.LUT R2, R2, R21, RZ, 0x3c, !PT ;  /* 0x0000001502026212 */ /* 0x000fe400078e3cff */
[----:B------:R-:W-:Y:S02]  /*0780*/  @P0 LOP3.LUT R4, R4, R23, RZ, 0x3c, !PT ;  /* 0x0000001704040212 */ /* 0x000fe400078e3cff */
[----:B------:R-:W-:Y:S02]  /*0790*/  @P0 LOP3.LUT R2, R2, R25, RZ, 0x3c, !PT ;  /* 0x0000001902020212 */ /* 0x000fe400078e3cff */
[----:B--2---:R-:W-:Y:S02]  /*07a0*/  @P6 LOP3.LUT R5, R5, R18, RZ, 0x3c, !PT ;  /* 0x0000001205056212 */ /* 0x004fe400078e3cff */
[----:B---3--:R-:W-:-:S02]  /*07b0*/  @P6 LOP3.LUT R3, R3, R20, RZ, 0x3c, !PT ;  /* 0x0000001403036212 */ /* 0x008fc400078e3cff */
[----:B----4-:R-:W-:Y:S02]  /*07c0*/  @P0 LOP3.LUT R5, R5, R22, RZ, 0x3c, !PT ;  /* 0x0000001605050212 */ /* 0x010fe400078e3cff */
[----:B------:R-:W-:Y:S02]  /*07d0*/  @P0 LOP3.LUT R3, R3, R26, RZ, 0x3c, !PT ;  /* 0x0000001a03030212 */ /* 0x000fe400078e3cff */
[----:B------:R-:W-:-:S13]  /*07e0*/  R2P PR, R24.B1, 0x7f ;  /* 0x0000007f18007804 */ /* 0x000fda0000001000 */
[----:B------:R-:W2:Y:S04]  /*07f0*/  @P0 LDG.E R18, desc[UR4][R10.64+0xa0] ;  /* 0x0000a0040a120981 */ /* 0x000ea8000c1e1900 */
[----:B------:R-:W3:Y:S04]  /*0800*/  @P1 LDG.E R22, desc[UR4][R10.64+0xb4] ;  /* 0x0000b4040a161981 */ /* 0x000ee8000c1e1900 */
[----:B------:R-:W4:Y:S04]  /*0810*/  @P2 LDG.E R26, desc[UR4][R10.64+0xc8] ;  /* 0x0000c8040a1a2981 */ /* 0x000f28000c1e1900 */
[----:B------:R-:W4:Y:S04]  /*0820*/  @P3 LDG.E R28, desc[UR4][R10.64+0xdc] ;  /* 0x0000dc040a1c3981 */ /* 0x000f28000c1e1900 */
[----:B------:R-:W4:Y:S04]  /*0830*/  @P0 LDG.E R23, desc[UR4][R10.64+0xa4] ;  /* 0x0000a4040a170981 */ /* 0x000f28000c1e1900 */
[----:B------:R-:W4:Y:S04]  /*0840*/  @P0 LDG.E R20, desc[UR4][R10.64+0xa8] ;  /* 0x0000a8040a140981 */ /* 0x000f28000c1e1900 */
[----:B------:R-:W4:Y:S04]  /*0850*/  @P4 LDG.E R25, desc[UR4][R10.64+0xf0] ;  /* 0x0000f0040a194981 */ /* 0x000f28000c1e1900 */
        /* <DEDUP_REMOVED lines=21> */
[----:B------:R-:W-:Y:S02]  /*09b0*/  LOP3.LUT P0, RZ, R24, 0x8000, RZ, 0xc0, !PT ;  /* 0x0000800018ff7812 */ /* 0x000fe4000780c0ff */
[----:B----4-:R-:W-:Y:S01]  /*09c0*/  @P5 LOP3.LUT R15, R15, R26, RZ, 0x3c, !PT ;  /* 0x0000001a0f0f5212 */ /* 0x010fe200078e3cff */
[----:B------:R-:W4:Y:S04]  /*09d0*/  @P3 LDG.E R24, desc[UR4][R10.64+0xe4] ;  /* 0x0000e4040a183981 */ /* 0x000f28000c1e1900 */
[----:B------:R-:W2:Y:S01]  /*09e0*/  @P6 LDG.E R26, desc[UR4][R10.64+0x118] ;  /* 0x000118040a1a6981 */ /* 0x000ea2000c1e1900 */
        /* <DEDUP_REMOVED lines=8> */
[----:B---3--:R-:W-:-:S03]  /*0a70*/  @P2 LOP3.LUT R3, R3, R22, RZ, 0x3c, !PT ;  /* 0x0000001603032212 */ /* 0x008fc600078e3cff */
[----:B------:R-:W3:Y:S01]  /*0a80*/  @P4 LDG.E R22, desc[UR4][R10.64+0x100] ;  /* 0x000100040a164981 */ /* 0x000ee2000c1e1900 */
[----:B--2---:R-:W-:-:S03]  /*0a90*/  @P6 LOP3.LUT R15, R15, R26, RZ, 0x3c, !PT ;  /* 0x0000001a0f0f6212 */ /* 0x004fc600078e3cff */
[----:B------:R-:W2:Y:S01]  /*0aa0*/  @P0 LDG.E R26, desc[UR4][R10.64+0x12c] ;  /* 0x00012c040a1a0981 */ /* 0x000ea2000c1e1900 */
[----:B----4-:R-:W-:-:S03]  /*0ab0*/  @P2 LOP3.LUT R2, R2, R23, RZ, 0x3c, !PT ;  /* 0x0000001702022212 */ /* 0x010fc600078e3cff */
[----:B------:R-:W4:Y:S01]  /*0ac0*/  @P4 LDG.E R23, desc[UR4][R10.64+0xfc] ;  /* 0x0000fc040a174981 */ /* 0x000f22000c1e1900 */
[----:B------:R-:W-:-:S03]  /*0ad0*/  @P2 LOP3.LUT R5, R5, R20, RZ, 0x3c, !PT ;  /* 0x0000001405052212 */ /* 0x000fc600078e3cff */
[----:B------:R-:W4:Y:S01]  /*0ae0*/  @P4 LDG.E R20, desc[UR4][R10.64+0xf8] ;  /* 0x0000f8040a144981 */ /* 0x000f22000c1e1900 */
[----:B------:R-:W-:Y:S02]  /*0af0*/  @P3 LOP3.LUT R2, R2, R27, RZ, 0x3c, !PT ;  /* 0x0000001b02023212 */ /* 0x000fe400078e3cff */
[----:B------:R-:W-:Y:S01]  /*0b00*/  @P3 LOP3.LUT R4, R4, R25, RZ, 0x3c, !PT ;  /* 0x0000001904043212 */ /* 0x000fe200078e3cff */
[----:B------:R-:W4:Y:S01]  /*0b10*/  @P5 LDG.E R27, desc[UR4][R10.64+0x110] ;  /* 0x000110040a1b5981 */ /* 0x000f22000c1e1900 */
[----:B------:R-:W-:-:S03]  /*0b20*/  @P3 LOP3.LUT R5, R5, R24, RZ, 0x3c, !PT ;  /* 0x0000001805053212 */ /* 0x000fc600078e3cff */
[----:B------:R-:W4:Y:S04]  /*0b30*/  @P5 LDG.E R25, desc[UR4][R10.64+0x108] ;  /* 0x000108040a195981 */ /* 0x000f28000c1e1900 */
        /* <DEDUP_REMOVED lines=19> */
[----:B------:R-:W-:-:S05]  /*0c70*/  VIADD R19, R19, 0x10 ;  /* 0x0000001013137836 */ /* 0x000fca0000000000 */
[----:B------:R-:W-:Y:S02]  /*0c80*/  ISETP.NE.AND P1, PT, R19, 0x20, PT ;  /* 0x000000201300780c */ /* 0x000fe40003f25270 */
[----:B------:R-:W-:Y:S02]  /*0c90*/  @P5 LOP3.LUT R3, R3, R18, RZ, 0x3c, !PT ;  /* 0x0000001203035212 */ /* 0x000fe400078e3cff */
[----:B------:R-:W-:Y:S02]  /*0ca0*/  @P6 LOP3.LUT R4, R4, R21, RZ, 0x3c, !PT ;  /* 0x0000001504046212 */ /* 0x000fe400078e3cff */
[----:B---3--:R-:W-:-:S04]  /*0cb0*/  @P6 LOP3.LUT R3, R3, R22, RZ, 0x3c, !PT ;  /* 0x0000001603036212 */ /* 0x008fc800078e3cff */
[----:B--2---:R-:W-:Y:S02]  /*0cc0*/  @P0 LOP3.LUT R3, R3, R26, RZ, 0x3c, !PT ;  /* 0x0000001a03030212 */ /* 0x004fe400078e3cff */
[----:B----4-:R-:W-:Y:S02]  /*0cd0*/  @P6 LOP3.LUT R2, R2, R23, RZ, 0x3c, !PT ;  /* 0x0000001702026212 */ /* 0x010fe400078e3cff */
[----:B------:R-:W-:Y:S02]  /*0ce0*/  @P6 LOP3.LUT R5, R5, R20, RZ, 0x3c, !PT ;  /* 0x0000001405056212 */ /* 0x000fe400078e3cff */
[----:B------:R-:W-:Y:S02]  /*0cf0*/  @P0 LOP3.LUT R2, R2, R27, RZ, 0x3c, !PT ;  /* 0x0000001b02020212 */ /* 0x000fe400078e3cff */
[----:B------:R-:W-:Y:S02]  /*0d00*/  @P0 LOP3.LUT R4, R4, R25, RZ, 0x3c, !PT ;  /* 0x0000001904040212 */ /* 0x000fe400078e3cff */
[----:B------:R-:W-:Y:S01]  /*0d10*/  @P0 LOP3.LUT R5, R5, R24, RZ, 0x3c, !PT ;  /* 0x0000001805050212 */ /* 0x000fe200078e3cff */
[----:B------:R-:W-:Y:S06]  /*0d20*/  @P1 BRA `(.L_x_70) ;  /* 0xfffffff400481947 */ /* 0x000fec000383ffff */
[----:B------:R-:W-:-:S05]  /*0d30*/  VIADD R17, R17, 0x1 ;  /* 0x0000000111117836 */ /* 0x000fca0000000000 */
[----:B------:R-:W-:-:S13]  /*0d40*/  ISETP.NE.AND P0, PT, R17, 0x5, PT ;  /* 0x000000051100780c */ /* 0x000fda0003f05270 */
[----:B------:R-:W-:Y:S05]  /*0d50*/  @P0 BRA `(.L_x_71) ;  /* 0xfffffff400300947 */ /* 0x000fea000383ffff */
[----:B------:R0:W-:Y:S01]  /*0d60*/  STG.E.64 desc[UR4][R6.64+0x8], R4 ;  /* 0x0000080406007986 */ /* 0x0001e2000c101b04 */
[----:B------:R-:W-:Y:S01]  /*0d70*/  VIADD R14, R14, 0x1 ;  /* 0x000000010e0e7836 */ /* 0x000fe20000000000 */
[----:B------:R-:W-:Y:S02]  /*0d80*/  LOP3.LUT R11, R13, 0x3, RZ, 0xc0, !PT ;  /* 0x000000030d0b7812 */ /* 0x000fe400078ec0ff */
[----:B------:R0:W-:Y:S02]  /*0d90*/  STG.E.64 desc[UR4][R6.64+0x10], R2 ;  /* 0x0000100206007986 */ /* 0x0001e4000c101b04 */
[----:B------:R-:W-:Y:S02]  /*0da0*/  ISETP.GE.U32.AND P0, PT, R14, R11, PT ;  /* 0x0000000b0e00720c */ /* 0x000fe40003f06070 */
[----:B------:R0:W-:Y:S11]  /*0db0*/  STG.E desc[UR4][R6.64+0x4], R15 ;  /* 0x0000040f06007986 */ /* 0x0001f6000c101904 */
[----:B------:R-:W-:Y:S05]  /*0dc0*/  @!P0 BRA `(.L_x_72) ;  /* 0xfffffff400048947 */ /* 0x000fea000383ffff */
.L_x_69:
[----:B------:R-:W-:Y:S05]  /*0dd0*/  BSYNC.RECONVERGENT B1 ;  /* 0x0000000000017941 */ /* 0x000fea0003800200 */
.L_x_68:
[C---:B------:R-:W-:Y:S01]  /*0de0*/  ISETP.GT.U32.AND P0, PT, R13.reuse, 0x3, PT ;  /* 0x000000030d00780c */ /* 0x040fe20003f04070 */
[----:B------:R-:W-:Y:S01]  /*0df0*/  VIADD R12, R12, 0x1 ;  /* 0x000000010c0c7836 */ /* 0x000fe20000000000 */
[--C-:B------:R-:W-:Y:S02]  /*0e00*/  SHF.R.U64 R13, R13, 0x2, R0.reuse ;  /* 0x000000020d0d7819 */ /* 0x100fe40000001200 */
[----:B------:R-:W-:Y:S02]  /*0e10*/  ISETP.GT.U32.AND.EX P0, PT, R0, RZ, PT, P0 ;  /* 0x000000ff0000720c */ /* 0x000fe40003f04100 */
[----:B------:R-:W-:-:S11]  /*0e20*/  SHF.R.U32.HI R0, RZ, 0x2, R0 ;  /* 0x00000002ff007819 */ /* 0x000fd60000011600 */
[----:B------:R-:W-:Y:S05]  /*0e30*/  @P0 BRA `(.L_x_73) ;  /* 0xfffffff000c80947 */ /* 0x000fea000383ffff */
.L_x_67:
[----:B------:R-:W-:Y:S05]  /*0e40*/  BSYNC.RECONVERGENT B0 ;  /* 0x0000000000007941 */ /* 0x000fea0003800200 */
.L_x_66:
[----:B------:R-:W-:Y:S04]  /*0e50*/  STG.E.64 desc[UR4][R6.64+0x18], RZ ;  /* 0x000018ff06007986 */ /* 0x000fe8000c101b04 */
[----:B------:R-:W-:Y:S04]  /*0e60*/  STG.E desc[UR4][R6.64+0x20], RZ ;  /* 0x000020ff06007986 */ /* 0x000fe8000c101904 */
[----:B------:R-:W-:Y:S01]  /*0e70*/  STG.E.64 desc[UR4][R6.64+0x28], RZ ;  /* 0x000028ff06007986 */ /* 0x000fe2000c101b04 */
[----:B------:R-:W-:Y:S05]  /*0e80*/  EXIT ;  /* 0x000000000000794d */ /* 0x000fea0003800000 */
.L_x_74:
        /* <DEDUP_REMOVED lines=15> */
.L_x_78:


//--------------------- .nv.global.init           --------------------------
	.section	.nv.global.init,"aw",@progbits
	.align	4
.nv.global.init:
	.type		mrg32k3aM1SubSeq,@object
	.size		mrg32k3aM1SubSeq,(mrg32k3aM2SubSeq - mrg32k3aM1SubSeq)
mrg32k3aM1SubSeq:
        /*0000*/ 	.byte	0x0b, 0xcc, 0xee, 0x04, 0x73, 0x29, 0x8b, 0x6f, 0xf6, 0x53, 0x03, 0xf6, 0x23, 0xf6, 0xea, 0xda
        /* <DEDUP_REMOVED lines=125> */
	.type		mrg32k3aM2SubSeq,@object
	.size		mrg32k3aM2SubSeq,(mrg32k3aM1 - mrg32k3aM2SubSeq)
mrg32k3aM2SubSeq:
        /* <DEDUP_REMOVED lines=126> */
	.type		mrg32k3aM1,@object
	.size		mrg32k3aM1,(mrg32k3aM1Seq - mrg32k3aM1)
mrg32k3aM1:
        /* <DEDUP_REMOVED lines=144> */
	.type		mrg32k3aM1Seq,@object
	.size		mrg32k3aM1Seq,(mrg32k3aM2 - mrg32k3aM1Seq)
mrg32k3aM1Seq:
        /* <DEDUP_REMOVED lines=144> */
	.type		mrg32k3aM2,@object
	.size		mrg32k3aM2,(mrg32k3aM2Seq - mrg32k3aM2)
mrg32k3aM2:
        /* <DEDUP_REMOVED lines=144> */
	.type		mrg32k3aM2Seq,@object
	.size		mrg32k3aM2Seq,(precalc_xorwow_matrix - mrg32k3aM2Seq)
mrg32k3aM2Seq:
        /* <DEDUP_REMOVED lines=144> */
	.type		precalc_xorwow_matrix,@object
	.size		precalc_xorwow_matrix,(precalc_xorwow_offset_matrix - precalc_xorwow_matrix)
precalc_xorwow_matrix:
        /* <DEDUP_REMOVED lines=6400> */
	.type		precalc_xorwow_offset_matrix,@object
	.size		precalc_xorwow_offset_matrix,(.L_1 - precalc_xorwow_offset_matrix)
precalc_xorwow_offset_matrix:
        /* <DEDUP_REMOVED lines=6400> */
.L_1:


//--------------------- .nv.shared._Z11k_diffusionP17curandStateXORWOWPffffffffffff --------------------------
	.section	.nv.shared._Z11k_diffusionP17curandStateXORWOWPffffffffffff,"aw",@nobits
	.sectionflags	@""
	.align	4
.nv.shared._Z11k_diffusionP17curandStateXORWOWPffffffffffff:
	.zero		1152


//--------------------- .nv.shared.reserved.0     --------------------------
	.section	.nv.shared.reserved.0,"aw",@nobits
	.weak		__nv_reservedSMEM_offset_0_alias
	.size		__nv_reservedSMEM_offset_0_alias, 0, 64
	.other		__nv_reservedSMEM_offset_0_alias,@"STO_CUDA_RESERVED_SHARED STV_DEFAULT"
__nv_reservedSMEM_offset_0_alias:
	.zero		0
	.zero		64


//--------------------- .nv.constant0._Z11k_diffusionP17curandStateXORWOWPffffffffffff --------------------------
	.section	.nv.constant0._Z11k_diffusionP17curandStateXORWOWPffffffffffff,"a",@progbits
	.sectionflags	@""
	.align	4
.nv.constant0._Z11k_diffusionP17curandStateXORWOWPffffffffffff:
	.zero		956


//--------------------- .nv.constant0._Z12setup_kernelP17curandStateXORWOW --------------------------
	.section	.nv.constant0._Z12setup_kernelP17curandStateXORWOW,"a",@progbits
	.sectionflags	@""
	.align	4
.nv.constant0._Z12setup_kernelP17curandStateXORWOW:
	.zero		904


//--------------------- SYMBOLS --------------------------

	.type		.nv.reservedSmem.offset0,@object
	.size		.nv.reservedSmem.offset0,0x4
	.type		.nv.reservedSmem.cap,@object
	.size		.nv.reservedSmem.cap,0x4
